	.target	sm_90a

	.elftype	@"ET_EXEC"


//--------------------- .note.nv.tkinfo           --------------------------
	.section	.note.nv.tkinfo,"",@"SHT_NOTE"
	.sectionflags	@"SHF_NOTE_NV_TKINFO"
	.tkinfo
        /*0018*/ 	.word	0x00000002
        /*0030*/ 	.string	""
        /*0030*/ 	.string	"ptxas"
        /*0030*/ 	.string	"Cuda compilation tools, release 13.0, V13.0.88"
        /*0030*/ 	.string	"Build cuda_13.0.r13.0/compiler.36424714_0"
        /*0030*/ 	.string	"-arch sm_90a -m 64 "



//--------------------- .note.nv.cuinfo           --------------------------
	.section	.note.nv.cuinfo,"",@"SHT_NOTE"
	.sectionflags	@"SHF_NOTE_NV_CUINFO"
        /*0018*/ 	.short	0x0002
        /*001a*/ 	.short	0x005a
        /*001c*/ 	.short	0x0082
	.zero		2


//--------------------- .nv.info                  --------------------------
	.section	.nv.info,"",@"SHT_CUDA_INFO"
	.align	4


	//----- nvinfo : EIATTR_REGCOUNT
	.align		4
        /*0000*/ 	.byte	0x04, 0x2f
        /*0002*/ 	.short	(.L_15 - .L_14)
	.align		4
.L_14:
        /*0004*/ 	.word	index@(_ZN7cutlass13device_kernelINS_4gemm6kernel13GemmUniversalIN4cute5tupleIJiiiiEEENS1_10collective13CollectiveMmaINS1_34MainloopSm90TmaGmmaWarpSpecializedILi2ENS5_IJNS4_1CILi1EEESB_SB_EEENS1_35KernelTmaWarpSpecializedCooperativeEEENS5_IJNSA_ILi128EEENSA_ILi176EEESF_EEENS_6half_tENS5_IJlSB_lEEESI_SJ_NS4_8TiledMMAINS4_8MMA_AtomIJNS4_4SM904GMMA25MMA_64x16x16_F32F16F16_SSILNSN_5MajorE0ELSP_0ELNSN_7ScaleInE1ELSQ_1EEEEEENS4_6LayoutINS5_IJNSA_ILi2EEESB_SB_EEENS5_IJSB_NSA_ILi0EEESW_EEEEENS5_IJNS4_10UnderscoreESZ_SZ_EEEEENS4_13SM90_TMA_LOADENS4_14ComposedLayoutINS4_7SwizzleILi3ELi4ELi3EEENS4_18smem_ptr_flag_bitsILi16EEENST_INS5_IJNSA_ILi8EEENSA_ILi64EEEEEENS5_IJS19_SB_EEEEEEEvNS4_8identityES12_S1D_vS1E_EENS_8epilogue10collective6detail29Sm90TmaWarpSpecializedAdapterINS1H_15DefaultEpilogueISI_SJ_SJ_NS1G_6thread17LinearCombinationISI_Li1EffLNS1L_9ScaleType4KindE0ELNS_15FloatRoundStyleE2ESI_EENS1_15EpilogueDefaultEEEEEvvEEEEvNT_6ParamsE)
        /*0008*/ 	.word	0x000000a8


	//----- nvinfo : EIATTR_FRAME_SIZE
	.align		4
.L_15:
        /*000c*/ 	.byte	0x04, 0x11
        /*000e*/ 	.short	(.L_17 - .L_16)
	.align		4
.L_16:
        /*0010*/ 	.word	index@(_ZN7cutlass13device_kernelINS_4gemm6kernel13GemmUniversalIN4cute5tupleIJiiiiEEENS1_10collective13CollectiveMmaINS1_34MainloopSm90TmaGmmaWarpSpecializedILi2ENS5_IJNS4_1CILi1EEESB_SB_EEENS1_35KernelTmaWarpSpecializedCooperativeEEENS5_IJNSA_ILi128EEENSA_ILi176EEESF_EEENS_6half_tENS5_IJlSB_lEEESI_SJ_NS4_8TiledMMAINS4_8MMA_AtomIJNS4_4SM904GMMA25MMA_64x16x16_F32F16F16_SSILNSN_5MajorE0ELSP_0ELNSN_7ScaleInE1ELSQ_1EEEEEENS4_6LayoutINS5_IJNSA_ILi2EEESB_SB_EEENS5_IJSB_NSA_ILi0EEESW_EEEEENS5_IJNS4_10UnderscoreESZ_SZ_EEEEENS4_13SM90_TMA_LOADENS4_14ComposedLayoutINS4_7SwizzleILi3ELi4ELi3EEENS4_18smem_ptr_flag_bitsILi16EEENST_INS5_IJNSA_ILi8EEENSA_ILi64EEEEEENS5_IJS19_SB_EEEEEEEvNS4_8identityES12_S1D_vS1E_EENS_8epilogue10collective6detail29Sm90TmaWarpSpecializedAdapterINS1H_15DefaultEpilogueISI_SJ_SJ_NS1G_6thread17LinearCombinationISI_Li1EffLNS1L_9ScaleType4KindE0ELNS_15FloatRoundStyleE2ESI_EENS1_15EpilogueDefaultEEEEEvvEEEEvNT_6ParamsE)
        /*0014*/ 	.word	0x00000000


	//----- nvinfo : EIATTR_MIN_STACK_SIZE
	.align		4
.L_17:
        /*0018*/ 	.byte	0x04, 0x12
        /*001a*/ 	.short	(.L_19 - .L_18)
	.align		4
.L_18:
        /*001c*/ 	.word	index@(_ZN7cutlass13device_kernelINS_4gemm6kernel13GemmUniversalIN4cute5tupleIJiiiiEEENS1_10collective13CollectiveMmaINS1_34MainloopSm90TmaGmmaWarpSpecializedILi2ENS5_IJNS4_1CILi1EEESB_SB_EEENS1_35KernelTmaWarpSpecializedCooperativeEEENS5_IJNSA_ILi128EEENSA_ILi176EEESF_EEENS_6half_tENS5_IJlSB_lEEESI_SJ_NS4_8TiledMMAINS4_8MMA_AtomIJNS4_4SM904GMMA25MMA_64x16x16_F32F16F16_SSILNSN_5MajorE0ELSP_0ELNSN_7ScaleInE1ELSQ_1EEEEEENS4_6LayoutINS5_IJNSA_ILi2EEESB_SB_EEENS5_IJSB_NSA_ILi0EEESW_EEEEENS5_IJNS4_10UnderscoreESZ_SZ_EEEEENS4_13SM90_TMA_LOADENS4_14ComposedLayoutINS4_7SwizzleILi3ELi4ELi3EEENS4_18smem_ptr_flag_bitsILi16EEENST_INS5_IJNSA_ILi8EEENSA_ILi64EEEEEENS5_IJS19_SB_EEEEEEEvNS4_8identityES12_S1D_vS1E_EENS_8epilogue10collective6detail29Sm90TmaWarpSpecializedAdapterINS1H_15DefaultEpilogueISI_SJ_SJ_NS1G_6thread17LinearCombinationISI_Li1EffLNS1L_9ScaleType4KindE0ELNS_15FloatRoundStyleE2ESI_EENS1_15EpilogueDefaultEEEEEvvEEEEvNT_6ParamsE)
        /*0020*/ 	.word	0x00000000
.L_19:


//--------------------- .nv.compat                --------------------------
	.section	.nv.compat,"",@"SHT_CUDA_COMPAT_INFO"
	.align	4
        /*0000*/ 	.byte	0x02, 0x09, 0x01, 0x00, 0x02, 0x02, 0x04, 0x00, 0x02, 0x05, 0x05, 0x00, 0x03, 0x07, 0x01, 0x01
        /*0010*/ 	.byte	0x02, 0x03, 0x01, 0x00, 0x02, 0x06, 0x01, 0x00, 0x04, 0x0b, 0x08, 0x00, 0x00, 0x00, 0x00, 0x00
        /*0020*/ 	.byte	0x00, 0x00, 0x00, 0x00


//--------------------- .nv.info._ZN7cutlass13device_kernelINS_4gemm6kernel13GemmUniversalIN4cute5tupleIJiiiiEEENS1_10collective13CollectiveMmaINS1_34MainloopSm90TmaGmmaWarpSpecializedILi2ENS5_IJNS4_1CILi1EEESB_SB_EEENS1_35KernelTmaWarpSpecializedCooperativeEEENS5_IJNSA_ILi128EEENSA_ILi176EEESF_EEENS_6half_tENS5_IJlSB_lEEESI_SJ_NS4_8TiledMMAINS4_8MMA_AtomIJNS4_4SM904GMMA25MMA_64x16x16_F32F16F16_SSILNSN_5MajorE0ELSP_0ELNSN_7ScaleInE1ELSQ_1EEEEEENS4_6LayoutINS5_IJNSA_ILi2EEESB_SB_EEENS5_IJSB_NSA_ILi0EEESW_EEEEENS5_IJNS4_10UnderscoreESZ_SZ_EEEEENS4_13SM90_TMA_LOADENS4_14ComposedLayoutINS4_7SwizzleILi3ELi4ELi3EEENS4_18smem_ptr_flag_bitsILi16EEENST_INS5_IJNSA_ILi8EEENSA_ILi64EEEEEENS5_IJS19_SB_EEEEEEEvNS4_8identityES12_S1D_vS1E_EENS_8epilogue10collective6detail29Sm90TmaWarpSpecializedAdapterINS1H_15DefaultEpilogueISI_SJ_SJ_NS1G_6thread17LinearCombinationISI_Li1EffLNS1L_9ScaleType4KindE0ELNS_15FloatRoundStyleE2ESI_EENS1_15EpilogueDefaultEEEEEvvEEEEvNT_6ParamsE --------------------------
	.section	.nv.info._ZN7cutlass13device_kernelINS_4gemm6kernel13GemmUniversalIN4cute5tupleIJiiiiEEENS1_10collective13CollectiveMmaINS1_34MainloopSm90TmaGmmaWarpSpecializedILi2ENS5_IJNS4_1CILi1EEESB_SB_EEENS1_35KernelTmaWarpSpecializedCooperativeEEENS5_IJNSA_ILi128EEENSA_ILi176EEESF_EEENS_6half_tENS5_IJlSB_lEEESI_SJ_NS4_8TiledMMAINS4_8MMA_AtomIJNS4_4SM904GMMA25MMA_64x16x16_F32F16F16_SSILNSN_5MajorE0ELSP_0ELNSN_7ScaleInE1ELSQ_1EEEEEENS4_6LayoutINS5_IJNSA_ILi2EEESB_SB_EEENS5_IJSB_NSA_ILi0EEESW_EEEEENS5_IJNS4_10UnderscoreESZ_SZ_EEEEENS4_13SM90_TMA_LOADENS4_14ComposedLayoutINS4_7SwizzleILi3ELi4ELi3EEENS4_18smem_ptr_flag_bitsILi16EEENST_INS5_IJNSA_ILi8EEENSA_ILi64EEEEEENS5_IJS19_SB_EEEEEEEvNS4_8identityES12_S1D_vS1E_EENS_8epilogue10collective6detail29Sm90TmaWarpSpecializedAdapterINS1H_15DefaultEpilogueISI_SJ_SJ_NS1G_6thread17LinearCombinationISI_Li1EffLNS1L_9ScaleType4KindE0ELNS_15FloatRoundStyleE2ESI_EENS1_15EpilogueDefaultEEEEEvvEEEEvNT_6ParamsE,"",@"SHT_CUDA_INFO"
	.sectionflags	@""
	.align	4


	//----- nvinfo : EIATTR_CUDA_API_VERSION
	.align		4
        /*0000*/ 	.byte	0x04, 0x37
        /*0002*/ 	.short	(.L_21 - .L_20)
.L_20:
        /*0004*/ 	.word	0x00000082


	//----- nvinfo : EIATTR_KPARAM_INFO
	.align		4
.L_21:
        /*0008*/ 	.byte	0x04, 0x17
        /*000a*/ 	.short	(.L_23 - .L_22)
.L_22:
        /*000c*/ 	.word	0x00000000
        /*0010*/ 	.short	0x0000
        /*0012*/ 	.short	0x0070
        /*0014*/ 	.byte	0x00, 0xf0, 0x01, 0x10


	//----- nvinfo : EIATTR_SPARSE_MMA_MASK
	.align		4
.L_23:
        /*0018*/ 	.byte	0x03, 0x50
        /*001a*/ 	.short	0x0000


	//----- nvinfo : EIATTR_MAXREG_COUNT
	.align		4
        /*001c*/ 	.byte	0x03, 0x1b
        /*001e*/ 	.short	0x00a8


	//----- nvinfo : EIATTR_NUM_BARRIERS
	.align		4
        /*0020*/ 	.byte	0x02, 0x4c
        /*0022*/ 	.byte	0x01
	.zero		1


	//----- nvinfo : EIATTR_EXTERNS
	.align		4
        /*0024*/ 	.byte	0x04, 0x0f
        /*0026*/ 	.short	(.L_25 - .L_24)


	//   ....[0]....
	.align		4
.L_24:
        /*0028*/ 	.word	index@(__assertfail)


	//----- nvinfo : EIATTR_MERCURY_ISA_VERSION
	.align		4
.L_25:
        /*002c*/ 	.byte	0x03, 0x5f
        /*002e*/ 	.short	0x0101


	//----- nvinfo : EIATTR_INT_WARP_WIDE_INSTR_OFFSETS
	.align		4
        /*0030*/ 	.byte	0x04, 0x31
        /*0032*/ 	.short	(.L_27 - .L_26)


	//   ....[0]....
.L_26:
        /*0034*/ 	.word	0x00000370


	//   ....[1]....
        /*0038*/ 	.word	0x000003a0


	//   ....[2]....
        /*003c*/ 	.word	0x00000480


	//----- nvinfo : EIATTR_COOP_GROUP_MASK_REGIDS
	.align		4
.L_27:
        /*0040*/ 	.byte	0x04, 0x29
        /*0042*/ 	.short	(.L_29 - .L_28)


	//   ....[0]....
.L_28:
        /*0044*/ 	.word	0xffffffff


	//   ....[1]....
        /*0048*/ 	.word	0xffffffff


	//   ....[2]....
        /*004c*/ 	.word	0xffffffff


	//   ....[3]....
        /*0050*/ 	.word	0xffffffff


	//   ....[4]....
        /*0054*/ 	.word	0xffffffff


	//----- nvinfo : EIATTR_COOP_GROUP_INSTR_OFFSETS
	.align		4
.L_29:
        /*0058*/ 	.byte	0x04, 0x28
        /*005a*/ 	.short	(.L_31 - .L_30)


	//   ....[0]....
.L_30:
        /*005c*/ 	.word	0x00000060


	//   ....[1]....
        /*0060*/ 	.word	0x00000070


	//   ....[2]....
        /*0064*/ 	.word	0x00000130


	//   ....[3]....
        /*0068*/ 	.word	0x00000280


	//   ....[4]....
        /*006c*/ 	.word	0x00000f30


	//----- nvinfo : EIATTR_REG_RECONFIG
	.align		4
.L_31:
        /*0070*/ 	.byte	0x01, 0x54
	.zero		2


	//----- nvinfo : EIATTR_SYSCALL_OFFSETS
	.align		4
        /*0074*/ 	.byte	0x04, 0x46
        /*0076*/ 	.short	(.L_33 - .L_32)


	//   ....[0]....
.L_32:
        /*0078*/ 	.word	0x000010f0


	//----- nvinfo : EIATTR_MBARRIER_INSTR_OFFSETS
	.align		4
.L_33:
        /*007c*/ 	.byte	0x04, 0x39
        /*007e*/ 	.short	(.L_35 - .L_34)


	//   ....[0]....
.L_34:
        /*0080*/ 	.word	0x00000230
        /*0084*/ 	.word	0x000000ff
        /*0088*/ 	.word	0x00000000
        /*008c*/ 	.short	0x0100
        /*008e*/ 	.byte	0x08
	.zero		1


	//   ....[1]....
        /*0090*/ 	.word	0x00000240
        /*0094*/ 	.word	0x000000ff
        /*0098*/ 	.word	0x00000010
        /*009c*/ 	.short	0x0100
        /*009e*/ 	.byte	0x08
	.zero		1


	//   ....[2]....
        /*00a0*/ 	.word	0x00000250
        /*00a4*/ 	.word	0x000000ff
        /*00a8*/ 	.word	0x00000008
        /*00ac*/ 	.short	0x0100
        /*00ae*/ 	.byte	0x08
	.zero		1


	//   ....[3]....
        /*00b0*/ 	.word	0x00000260
        /*00b4*/ 	.word	0x000000ff
        /*00b8*/ 	.word	0x00000018
        /*00bc*/ 	.short	0x0100
        /*00be*/ 	.byte	0x08
	.zero		1


	//   ....[4]....
        /*00c0*/ 	.word	0x000004f0
        /*00c4*/ 	.word	0x000000ff
        /*00c8*/ 	.word	0x00000030
        /*00cc*/ 	.short	0x0100
        /*00ce*/ 	.byte	0x06
	.zero		1


	//   ....[5]....
        /*00d0*/ 	.word	0x00000550
        /*00d4*/ 	.word	0x000000ff
        /*00d8*/ 	.word	0x00000038
        /*00dc*/ 	.short	0x0100
        /*00de*/ 	.byte	0x06
	.zero		1


	//   ....[6]....
        /*00e0*/ 	.word	0x00001170
        /*00e4*/ 	.word	0x00000003
        /*00e8*/ 	.word	0x00000000
        /*00ec*/ 	.short	0x010a
        /*00ee*/ 	.byte	0x3f
	.zero		1


	//   ....[7]....
        /*00f0*/ 	.word	0x000011b0
        /*00f4*/ 	.word	0x00000003
        /*00f8*/ 	.word	0x00000000
        /*00fc*/ 	.short	0x010a
        /*00fe*/ 	.byte	0x3f
	.zero		1


	//   ....[8]....
        /*0100*/ 	.word	0x00003810
        /*0104*/ 	.word	0x000000ff
        /*0108*/ 	.word	0x00000000
        /*010c*/ 	.short	0x010a
        /*010e*/ 	.byte	0x09
	.zero		1


	//   ....[9]....
        /*0110*/ 	.word	0x00003850
        /*0114*/ 	.word	0x000000ff
        /*0118*/ 	.word	0x00000000
        /*011c*/ 	.short	0x010a
        /*011e*/ 	.byte	0x09
	.zero		1


	//   ....[10]....
        /*0120*/ 	.word	0x00005b90
        /*0124*/ 	.word	0x000000ff
        /*0128*/ 	.word	0x00000000
        /*012c*/ 	.short	0x0101
        /*012e*/ 	.byte	0x08
	.zero		1


	//   ....[11]....
        /*0130*/ 	.word	0x00005d70
        /*0134*/ 	.word	0x000000ff
        /*0138*/ 	.word	0x00000000
        /*013c*/ 	.short	0x0101
        /*013e*/ 	.byte	0x04
	.zero		1


	//   ....[12]....
        /*0140*/ 	.word	0x0000cbc0
        /*0144*/ 	.word	0x0000000c
        /*0148*/ 	.word	0x00000010
        /*014c*/ 	.short	0x010a
        /*014e*/ 	.byte	0x3f
	.zero		1


	//   ....[13]....
        /*0150*/ 	.word	0x0000d040
        /*0154*/ 	.word	0x00000005
        /*0158*/ 	.word	0x00000038
        /*015c*/ 	.short	0x0101
        /*015e*/ 	.byte	0x3f
	.zero		1


	//   ....[14]....
        /*0160*/ 	.word	0x0000d740
        /*0164*/ 	.word	0x00000007
        /*0168*/ 	.word	0x00000000
        /*016c*/ 	.short	0x010a
        /*016e*/ 	.byte	0x3f
	.zero		1


	//   ....[15]....
        /*0170*/ 	.word	0x0000d7c0
        /*0174*/ 	.word	0x00000005
        /*0178*/ 	.word	0x00000000
        /*017c*/ 	.short	0x010a
        /*017e*/ 	.byte	0x3f
	.zero		1


	//   ....[16]....
        /*0180*/ 	.word	0x0000d820
        /*0184*/ 	.word	0x00000003
        /*0188*/ 	.word	0x00000000
        /*018c*/ 	.short	0x010a
        /*018e*/ 	.byte	0x3f
	.zero		1


	//   ....[17]....
        /*0190*/ 	.word	0x0000d880
        /*0194*/ 	.word	0x00000004
        /*0198*/ 	.word	0x00000000
        /*019c*/ 	.short	0x010a
        /*019e*/ 	.byte	0x3f
	.zero		1


	//   ....[18]....
        /*01a0*/ 	.word	0x0000d950
        /*01a4*/ 	.word	0x0000000c
        /*01a8*/ 	.word	0x00000010
        /*01ac*/ 	.short	0x010a
        /*01ae*/ 	.byte	0x3f
	.zero		1


	//   ....[19]....
        /*01b0*/ 	.word	0x0000da20
        /*01b4*/ 	.word	0x00000007
        /*01b8*/ 	.word	0x00000000
        /*01bc*/ 	.short	0x010a
        /*01be*/ 	.byte	0x3f
	.zero		1


	//----- nvinfo : EIATTR_NUM_MBARRIERS
	.align		4
.L_35:
        /*01c0*/ 	.byte	0x03, 0x38
        /*01c2*/ 	.short	0x0006


	//----- nvinfo : EIATTR_EXIT_INSTR_OFFSETS
	.align		4
        /*01c4*/ 	.byte	0x04, 0x1c
        /*01c6*/ 	.short	(.L_37 - .L_36)


	//   ....[0]....
.L_36:
        /*01c8*/ 	.word	0x000005a0


	//   ....[1]....
        /*01cc*/ 	.word	0x00000e60


	//   ....[2]....
        /*01d0*/ 	.word	0x0000c230


	//   ....[3]....
        /*01d4*/ 	.word	0x0000c860


	//   ....[4]....
        /*01d8*/ 	.word	0x0000d810


	//----- nvinfo : EIATTR_MAX_THREADS
	.align		4
.L_37:
        /*01dc*/ 	.byte	0x04, 0x05
        /*01de*/ 	.short	(.L_39 - .L_38)
.L_38:
        /*01e0*/ 	.word	0x00000180
        /*01e4*/ 	.word	0x00000001
        /*01e8*/ 	.word	0x00000001


	//----- nvinfo : EIATTR_CRS_STACK_SIZE
	.align		4
.L_39:
        /*01ec*/ 	.byte	0x04, 0x1e
        /*01ee*/ 	.short	(.L_41 - .L_40)
.L_40:
        /*01f0*/ 	.word	0x00000000


	//----- nvinfo : EIATTR_CBANK_PARAM_SIZE
	.align		4
.L_41:
        /*01f4*/ 	.byte	0x03, 0x19
        /*01f6*/ 	.short	0x0470


	//----- nvinfo : EIATTR_PARAM_CBANK
	.align		4
        /*01f8*/ 	.byte	0x04, 0x0a
        /*01fa*/ 	.short	(.L_43 - .L_42)
	.align		4
.L_42:
        /*01fc*/ 	.word	index@(.nv.constant0._ZN7cutlass13device_kernelINS_4gemm6kernel13GemmUniversalIN4cute5tupleIJiiiiEEENS1_10collective13CollectiveMmaINS1_34MainloopSm90TmaGmmaWarpSpecializedILi2ENS5_IJNS4_1CILi1EEESB_SB_EEENS1_35KernelTmaWarpSpecializedCooperativeEEENS5_IJNSA_ILi128EEENSA_ILi176EEESF_EEENS_6half_tENS5_IJlSB_lEEESI_SJ_NS4_8TiledMMAINS4_8MMA_AtomIJNS4_4SM904GMMA25MMA_64x16x16_F32F16F16_SSILNSN_5MajorE0ELSP_0ELNSN_7ScaleInE1ELSQ_1EEEEEENS4_6LayoutINS5_IJNSA_ILi2EEESB_SB_EEENS5_IJSB_NSA_ILi0EEESW_EEEEENS5_IJNS4_10UnderscoreESZ_SZ_EEEEENS4_13SM90_TMA_LOADENS4_14ComposedLayoutINS4_7SwizzleILi3ELi4ELi3EEENS4_18smem_ptr_flag_bitsILi16EEENST_INS5_IJNSA_ILi8EEENSA_ILi64EEEEEENS5_IJS19_SB_EEEEEEEvNS4_8identityES12_S1D_vS1E_EENS_8epilogue10collective6detail29Sm90TmaWarpSpecializedAdapterINS1H_15DefaultEpilogueISI_SJ_SJ_NS1G_6thread17LinearCombinationISI_Li1EffLNS1L_9ScaleType4KindE0ELNS_15FloatRoundStyleE2ESI_EENS1_15EpilogueDefaultEEEEEvvEEEEvNT_6ParamsE)
        /*0200*/ 	.short	0x0210
        /*0202*/ 	.short	0x0470


	//----- nvinfo : EIATTR_SW_WAR
	.align		4
.L_43:
        /*0204*/ 	.byte	0x04, 0x36
        /*0206*/ 	.short	(.L_45 - .L_44)
.L_44:
        /*0208*/ 	.word	0x00000008
.L_45:


//--------------------- .nv.callgraph             --------------------------
	.section	.nv.callgraph,"",@"SHT_CUDA_CALLGRAPH"
	.align	4
	.sectionentsize	8
	.align		4
        /*0000*/ 	.word	0x00000000
	.align		4
        /*0004*/ 	.word	0xffffffff
	.align		4
        /*0008*/ 	.word	index@(_ZN7cutlass13device_kernelINS_4gemm6kernel13GemmUniversalIN4cute5tupleIJiiiiEEENS1_10collective13CollectiveMmaINS1_34MainloopSm90TmaGmmaWarpSpecializedILi2ENS5_IJNS4_1CILi1EEESB_SB_EEENS1_35KernelTmaWarpSpecializedCooperativeEEENS5_IJNSA_ILi128EEENSA_ILi176EEESF_EEENS_6half_tENS5_IJlSB_lEEESI_SJ_NS4_8TiledMMAINS4_8MMA_AtomIJNS4_4SM904GMMA25MMA_64x16x16_F32F16F16_SSILNSN_5MajorE0ELSP_0ELNSN_7ScaleInE1ELSQ_1EEEEEENS4_6LayoutINS5_IJNSA_ILi2EEESB_SB_EEENS5_IJSB_NSA_ILi0EEESW_EEEEENS5_IJNS4_10UnderscoreESZ_SZ_EEEEENS4_13SM90_TMA_LOADENS4_14ComposedLayoutINS4_7SwizzleILi3ELi4ELi3EEENS4_18smem_ptr_flag_bitsILi16EEENST_INS5_IJNSA_ILi8EEENSA_ILi64EEEEEENS5_IJS19_SB_EEEEEEEvNS4_8identityES12_S1D_vS1E_EENS_8epilogue10collective6detail29Sm90TmaWarpSpecializedAdapterINS1H_15DefaultEpilogueISI_SJ_SJ_NS1G_6thread17LinearCombinationISI_Li1EffLNS1L_9ScaleType4KindE0ELNS_15FloatRoundStyleE2ESI_EENS1_15EpilogueDefaultEEEEEvvEEEEvNT_6ParamsE)
	.align		4
        /*000c*/ 	.word	index@(__assertfail)
	.align		4
        /*0010*/ 	.word	0x00000000
	.align		4
        /*0014*/ 	.word	0xfffffffe
	.align		4
        /*0018*/ 	.word	0x00000000
	.align		4
        /*001c*/ 	.word	0xfffffffd
	.align		4
        /*0020*/ 	.word	0x00000000
	.align		4
        /*0024*/ 	.word	0xfffffffc


//--------------------- .nv.constant4             --------------------------
	.section	.nv.constant4,"a",@progbits
	.align	8
	.align		8
.nv.constant4:
        /*0000*/ 	.dword	__assertfail
	.align		8
        /*0008*/ 	.dword	__unnamed_1
	.align		8
        /*0010*/ 	.dword	_ZN39_INTERNAL_00c6a510_4_k_cu_8829a690_41674cuda3std3__45__cpo5beginE
	.align		8
        /*0018*/ 	.dword	_ZN39_INTERNAL_00c6a510_4_k_cu_8829a690_41674cuda3std3__45__cpo3endE
	.align		8
        /*0020*/ 	.dword	_ZN39_INTERNAL_00c6a510_4_k_cu_8829a690_41674cuda3std3__45__cpo6cbeginE
	.align		8
        /*0028*/ 	.dword	_ZN39_INTERNAL_00c6a510_4_k_cu_8829a690_41674cuda3std3__45__cpo4cendE
	.align		8
        /*0030*/ 	.dword	_ZN39_INTERNAL_00c6a510_4_k_cu_8829a690_41674cuda3std3__441_GLOBAL__N__00c6a510_4_k_cu_8829a690_41676ignoreE
	.align		8
        /*0038*/ 	.dword	_ZN39_INTERNAL_00c6a510_4_k_cu_8829a690_41674cuda3std3__419piecewise_constructE
	.align		8
        /*0040*/ 	.dword	_ZN39_INTERNAL_00c6a510_4_k_cu_8829a690_41674cuda3std3__48in_placeE
	.align		8
        /*0048*/ 	.dword	_ZN39_INTERNAL_00c6a510_4_k_cu_8829a690_41674cuda3std6ranges3__45__cpo4swapE
	.align		8
        /*0050*/ 	.dword	_ZN39_INTERNAL_00c6a510_4_k_cu_8829a690_41674cuda3std6ranges3__45__cpo9iter_moveE
	.align		8
        /*0058*/ 	.dword	_ZN39_INTERNAL_00c6a510_4_k_cu_8829a690_41674cute7productE
	.align		8
        /*0060*/ 	.dword	_ZN39_INTERNAL_00c6a510_4_k_cu_8829a690_41674cute1_E
	.align		8
        /*0068*/ 	.dword	$str$22
	.align		8
        /*0070*/ 	.dword	$str$23


//--------------------- .text._ZN7cutlass13device_kernelINS_4gemm6kernel13GemmUniversalIN4cute5tupleIJiiiiEEENS1_10collective13CollectiveMmaINS1_34MainloopSm90TmaGmmaWarpSpecializedILi2ENS5_IJNS4_1CILi1EEESB_SB_EEENS1_35KernelTmaWarpSpecializedCooperativeEEENS5_IJNSA_ILi128EEENSA_ILi176EEESF_EEENS_6half_tENS5_IJlSB_lEEESI_SJ_NS4_8TiledMMAINS4_8MMA_AtomIJNS4_4SM904GMMA25MMA_64x16x16_F32F16F16_SSILNSN_5MajorE0ELSP_0ELNSN_7ScaleInE1ELSQ_1EEEEEENS4_6LayoutINS5_IJNSA_ILi2EEESB_SB_EEENS5_IJSB_NSA_ILi0EEESW_EEEEENS5_IJNS4_10UnderscoreESZ_SZ_EEEEENS4_13SM90_TMA_LOADENS4_14ComposedLayoutINS4_7SwizzleILi3ELi4ELi3EEENS4_18smem_ptr_flag_bitsILi16EEENST_INS5_IJNSA_ILi8EEENSA_ILi64EEEEEENS5_IJS19_SB_EEEEEEEvNS4_8identityES12_S1D_vS1E_EENS_8epilogue10collective6detail29Sm90TmaWarpSpecializedAdapterINS1H_15DefaultEpilogueISI_SJ_SJ_NS1G_6thread17LinearCombinationISI_Li1EffLNS1L_9ScaleType4KindE0ELNS_15FloatRoundStyleE2ESI_EENS1_15EpilogueDefaultEEEEEvvEEEEvNT_6ParamsE --------------------------
	.section	.text._ZN7cutlass13device_kernelINS_4gemm6kernel13GemmUniversalIN4cute5tupleIJiiiiEEENS1_10collective13CollectiveMmaINS1_34MainloopSm90TmaGmmaWarpSpecializedILi2ENS5_IJNS4_1CILi1EEESB_SB_EEENS1_35KernelTmaWarpSpecializedCooperativeEEENS5_IJNSA_ILi128EEENSA_ILi176EEESF_EEENS_6half_tENS5_IJlSB_lEEESI_SJ_NS4_8TiledMMAINS4_8MMA_AtomIJNS4_4SM904GMMA25MMA_64x16x16_F32F16F16_SSILNSN_5MajorE0ELSP_0ELNSN_7ScaleInE1ELSQ_1EEEEEENS4_6LayoutINS5_IJNSA_ILi2EEESB_SB_EEENS5_IJSB_NSA_ILi0EEESW_EEEEENS5_IJNS4_10UnderscoreESZ_SZ_EEEEENS4_13SM90_TMA_LOADENS4_14ComposedLayoutINS4_7SwizzleILi3ELi4ELi3EEENS4_18smem_ptr_flag_bitsILi16EEENST_INS5_IJNSA_ILi8EEENSA_ILi64EEEEEENS5_IJS19_SB_EEEEEEEvNS4_8identityES12_S1D_vS1E_EENS_8epilogue10collective6detail29Sm90TmaWarpSpecializedAdapterINS1H_15DefaultEpilogueISI_SJ_SJ_NS1G_6thread17LinearCombinationISI_Li1EffLNS1L_9ScaleType4KindE0ELNS_15FloatRoundStyleE2ESI_EENS1_15EpilogueDefaultEEEEEvvEEEEvNT_6ParamsE,"ax",@progbits
	.align	128
.text._ZN7cutlass13device_kernelINS_4gemm6kernel13GemmUniversalIN4cute5tupleIJiiiiEEENS1_10collective13CollectiveMmaINS1_34MainloopSm90TmaGmmaWarpSpecializedILi2ENS5_IJNS4_1CILi1EEESB_SB_EEENS1_35KernelTmaWarpSpecializedCooperativeEEENS5_IJNSA_ILi128EEENSA_ILi176EEESF_EEENS_6half_tENS5_IJlSB_lEEESI_SJ_NS4_8TiledMMAINS4_8MMA_AtomIJNS4_4SM904GMMA25MMA_64x16x16_F32F16F16_SSILNSN_5MajorE0ELSP_0ELNSN_7ScaleInE1ELSQ_1EEEEEENS4_6LayoutINS5_IJNSA_ILi2EEESB_SB_EEENS5_IJSB_NSA_ILi0EEESW_EEEEENS5_IJNS4_10UnderscoreESZ_SZ_EEEEENS4_13SM90_TMA_LOADENS4_14ComposedLayoutINS4_7SwizzleILi3ELi4ELi3EEENS4_18smem_ptr_flag_bitsILi16EEENST_INS5_IJNSA_ILi8EEENSA_ILi64EEEEEENS5_IJS19_SB_EEEEEEEvNS4_8identityES12_S1D_vS1E_EENS_8epilogue10collective6detail29Sm90TmaWarpSpecializedAdapterINS1H_15DefaultEpilogueISI_SJ_SJ_NS1G_6thread17LinearCombinationISI_Li1EffLNS1L_9ScaleType4KindE0ELNS_15FloatRoundStyleE2ESI_EENS1_15EpilogueDefaultEEEEEvvEEEEvNT_6ParamsE:
        .type           _ZN7cutlass13device_kernelINS_4gemm6kernel13GemmUniversalIN4cute5tupleIJiiiiEEENS1_10collective13CollectiveMmaINS1_34MainloopSm90TmaGmmaWarpSpecializedILi2ENS5_IJNS4_1CILi1EEESB_SB_EEENS1_35KernelTmaWarpSpecializedCooperativeEEENS5_IJNSA_ILi128EEENSA_ILi176EEESF_EEENS_6half_tENS5_IJlSB_lEEESI_SJ_NS4_8TiledMMAINS4_8MMA_AtomIJNS4_4SM904GMMA25MMA_64x16x16_F32F16F16_SSILNSN_5MajorE0ELSP_0ELNSN_7ScaleInE1ELSQ_1EEEEEENS4_6LayoutINS5_IJNSA_ILi2EEESB_SB_EEENS5_IJSB_NSA_ILi0EEESW_EEEEENS5_IJNS4_10UnderscoreESZ_SZ_EEEEENS4_13SM90_TMA_LOADENS4_14ComposedLayoutINS4_7SwizzleILi3ELi4ELi3EEENS4_18smem_ptr_flag_bitsILi16EEENST_INS5_IJNSA_ILi8EEENSA_ILi64EEEEEENS5_IJS19_SB_EEEEEEEvNS4_8identityES12_S1D_vS1E_EENS_8epilogue10collective6detail29Sm90TmaWarpSpecializedAdapterINS1H_15DefaultEpilogueISI_SJ_SJ_NS1G_6thread17LinearCombinationISI_Li1EffLNS1L_9ScaleType4KindE0ELNS_15FloatRoundStyleE2ESI_EENS1_15EpilogueDefaultEEEEEvvEEEEvNT_6ParamsE,@function
        .size           _ZN7cutlass13device_kernelINS_4gemm6kernel13GemmUniversalIN4cute5tupleIJiiiiEEENS1_10collective13CollectiveMmaINS1_34MainloopSm90TmaGmmaWarpSpecializedILi2ENS5_IJNS4_1CILi1EEESB_SB_EEENS1_35KernelTmaWarpSpecializedCooperativeEEENS5_IJNSA_ILi128EEENSA_ILi176EEESF_EEENS_6half_tENS5_IJlSB_lEEESI_SJ_NS4_8TiledMMAINS4_8MMA_AtomIJNS4_4SM904GMMA25MMA_64x16x16_F32F16F16_SSILNSN_5MajorE0ELSP_0ELNSN_7ScaleInE1ELSQ_1EEEEEENS4_6LayoutINS5_IJNSA_ILi2EEESB_SB_EEENS5_IJSB_NSA_ILi0EEESW_EEEEENS5_IJNS4_10UnderscoreESZ_SZ_EEEEENS4_13SM90_TMA_LOADENS4_14ComposedLayoutINS4_7SwizzleILi3ELi4ELi3EEENS4_18smem_ptr_flag_bitsILi16EEENST_INS5_IJNSA_ILi8EEENSA_ILi64EEEEEENS5_IJS19_SB_EEEEEEEvNS4_8identityES12_S1D_vS1E_EENS_8epilogue10collective6detail29Sm90TmaWarpSpecializedAdapterINS1H_15DefaultEpilogueISI_SJ_SJ_NS1G_6thread17LinearCombinationISI_Li1EffLNS1L_9ScaleType4KindE0ELNS_15FloatRoundStyleE2ESI_EENS1_15EpilogueDefaultEEEEEvvEEEEvNT_6ParamsE,(.L_x_238 - _ZN7cutlass13device_kernelINS_4gemm6kernel13GemmUniversalIN4cute5tupleIJiiiiEEENS1_10collective13CollectiveMmaINS1_34MainloopSm90TmaGmmaWarpSpecializedILi2ENS5_IJNS4_1CILi1EEESB_SB_EEENS1_35KernelTmaWarpSpecializedCooperativeEEENS5_IJNSA_ILi128EEENSA_ILi176EEESF_EEENS_6half_tENS5_IJlSB_lEEESI_SJ_NS4_8TiledMMAINS4_8MMA_AtomIJNS4_4SM904GMMA25MMA_64x16x16_F32F16F16_SSILNSN_5MajorE0ELSP_0ELNSN_7ScaleInE1ELSQ_1EEEEEENS4_6LayoutINS5_IJNSA_ILi2EEESB_SB_EEENS5_IJSB_NSA_ILi0EEESW_EEEEENS5_IJNS4_10UnderscoreESZ_SZ_EEEEENS4_13SM90_TMA_LOADENS4_14ComposedLayoutINS4_7SwizzleILi3ELi4ELi3EEENS4_18smem_ptr_flag_bitsILi16EEENST_INS5_IJNSA_ILi8EEENSA_ILi64EEEEEENS5_IJS19_SB_EEEEEEEvNS4_8identityES12_S1D_vS1E_EENS_8epilogue10collective6detail29Sm90TmaWarpSpecializedAdapterINS1H_15DefaultEpilogueISI_SJ_SJ_NS1G_6thread17LinearCombinationISI_Li1EffLNS1L_9ScaleType4KindE0ELNS_15FloatRoundStyleE2ESI_EENS1_15EpilogueDefaultEEEEEvvEEEEvNT_6ParamsE)
        .other          _ZN7cutlass13device_kernelINS_4gemm6kernel13GemmUniversalIN4cute5tupleIJiiiiEEENS1_10collective13CollectiveMmaINS1_34MainloopSm90TmaGmmaWarpSpecializedILi2ENS5_IJNS4_1CILi1EEESB_SB_EEENS1_35KernelTmaWarpSpecializedCooperativeEEENS5_IJNSA_ILi128EEENSA_ILi176EEESF_EEENS_6half_tENS5_IJlSB_lEEESI_SJ_NS4_8TiledMMAINS4_8MMA_AtomIJNS4_4SM904GMMA25MMA_64x16x16_F32F16F16_SSILNSN_5MajorE0ELSP_0ELNSN_7ScaleInE1ELSQ_1EEEEEENS4_6LayoutINS5_IJNSA_ILi2EEESB_SB_EEENS5_IJSB_NSA_ILi0EEESW_EEEEENS5_IJNS4_10UnderscoreESZ_SZ_EEEEENS4_13SM90_TMA_LOADENS4_14ComposedLayoutINS4_7SwizzleILi3ELi4ELi3EEENS4_18smem_ptr_flag_bitsILi16EEENST_INS5_IJNSA_ILi8EEENSA_ILi64EEEEEENS5_IJS19_SB_EEEEEEEvNS4_8identityES12_S1D_vS1E_EENS_8epilogue10collective6detail29Sm90TmaWarpSpecializedAdapterINS1H_15DefaultEpilogueISI_SJ_SJ_NS1G_6thread17LinearCombinationISI_Li1EffLNS1L_9ScaleType4KindE0ELNS_15FloatRoundStyleE2ESI_EENS1_15EpilogueDefaultEEEEEvvEEEEvNT_6ParamsE,@"STO_CUDA_ENTRY STV_DEFAULT"
_ZN7cutlass13device_kernelINS_4gemm6kernel13GemmUniversalIN4cute5tupleIJiiiiEEENS1_10collective13CollectiveMmaINS1_34MainloopSm90TmaGmmaWarpSpecializedILi2ENS5_IJNS4_1CILi1EEESB_SB_EEENS1_35KernelTmaWarpSpecializedCooperativeEEENS5_IJNSA_ILi128EEENSA_ILi176EEESF_EEENS_6half_tENS5_IJlSB_lEEESI_SJ_NS4_8TiledMMAINS4_8MMA_AtomIJNS4_4SM904GMMA25MMA_64x16x16_F32F16F16_SSILNSN_5MajorE0ELSP_0ELNSN_7ScaleInE1ELSQ_1EEEEEENS4_6LayoutINS5_IJNSA_ILi2EEESB_SB_EEENS5_IJSB_NSA_ILi0EEESW_EEEEENS5_IJNS4_10UnderscoreESZ_SZ_EEEEENS4_13SM90_TMA_LOADENS4_14ComposedLayoutINS4_7SwizzleILi3ELi4ELi3EEENS4_18smem_ptr_flag_bitsILi16EEENST_INS5_IJNSA_ILi8EEENSA_ILi64EEEEEENS5_IJS19_SB_EEEEEEEvNS4_8identityES12_S1D_vS1E_EENS_8epilogue10collective6detail29Sm90TmaWarpSpecializedAdapterINS1H_15DefaultEpilogueISI_SJ_SJ_NS1G_6thread17LinearCombinationISI_Li1EffLNS1L_9ScaleType4KindE0ELNS_15FloatRoundStyleE2ESI_EENS1_15EpilogueDefaultEEEEEvvEEEEvNT_6ParamsE:
[----:B------:R-:W0:Y:S01]  /*0000*/  LDC R1, c[0x0][0x28] ;  /* 0x00000a00ff017b82 */ /* 0x000e220000000800 */
[----:B------:R-:W1:Y:S01]  /*0010*/  S2R R18, SR_TID.X ;  /* 0x0000000000127919 */ /* 0x000e620000002100 */
[----:B------:R-:W-:Y:S01]  /*0020*/  ELECT P0, URZ, PT ;  /* 0x00000000003f782f */ /* 0x000fe20003800000 */
[----:B------:R-:W-:Y:S01]  /*0030*/  BSSY B0, `(.L_x_0) ;  /* 0x000000f000007945 */ /* 0x000fe20003800000 */
[--C-:B-1----:R-:W-:Y:S02]  /*0040*/  SHF.R.U32.HI R0, RZ, 0x5, R18.reuse ;  /* 0x00000005ff007819 */ /* 0x102fe40000011612 */
[----:B------:R-:W-:-:S03]  /*0050*/  SHF.R.U32.HI R22, RZ, 0x7, R18 ;  /* 0x00000007ff167819 */ /* 0x000fc60000011612 */
[----:B------:R-:W1:Y:S04]  /*0060*/  SHFL.IDX PT, R5, R0, RZ, 0x1f ;  /* 0x00001fff00057589 */ /* 0x000e6800000e0000 */
[----:B------:R2:W3:Y:S01]  /*0070*/  SHFL.IDX PT, R8, R22, RZ, 0x1f ;  /* 0x00001fff16087589 */ /* 0x0004e200000e0000 */
[----:B-1----:R-:W-:-:S13]  /*0080*/  ISETP.NE.OR P0, PT, R5, RZ, !P0 ;  /* 0x000000ff0500720c */ /* 0x002fda0004705670 */
[----:B0-23--:R-:W-:Y:S05]  /*0090*/  @P0 BRA `(.L_x_1) ;  /* 0x0000000000200947 */ /* 0x00dfea0003800000 */
[----:B------:R-:W-:Y:S02]  /*00a0*/  ULDC.64 UR4, c[0x0][0x198] ;  /* 0x0000660000047ab9 */ /* 0x000fe40000000a00 */
[----:B------:R-:W-:Y:S02]  /*00b0*/  UIADD3 UR6, UP0, UR4, 0xf0, URZ ;  /* 0x000000f004067890 */ /* 0x000fe4000ff1e03f */
[----:B------:R-:W-:Y:S02]  /*00c0*/  UIADD3 UR4, UP1, UR4, 0x1f0, URZ ;  /* 0x000001f004047890 */ /* 0x000fe4000ff3e03f */
[----:B------:R-:W-:Y:S02]  /*00d0*/  UIADD3.X UR7, URZ, UR5, URZ, UP0, !UPT ;  /* 0x000000053f077290 */ /* 0x000fe400087fe43f */
[----:B------:R-:W-:-:S07]  /*00e0*/  UIADD3.X UR5, URZ, UR5, URZ, UP1, !UPT ;  /* 0x000000053f057290 */ /* 0x000fce0008ffe43f */
[----:B------:R0:W-:Y:S02]  /*00f0*/  UTMACCTL.PF [UR6] ;  /* 0x00000000060079b9 */ /* 0x0001e40008040000 */
[----:B------:R0:W-:Y:S02]  /*0100*/  UTMACCTL.PF [UR4] ;  /* 0x00000000040079b9 */ /* 0x0001e40008040000 */
[----:B0-----:R-:W-:Y:S01]  /*0110*/  NOP ;  /* 0x0000000000007918 */ /* 0x001fe20000000000 */
.L_x_1:
[----:B------:R-:W-:Y:S05]  /*0120*/  BSYNC B0 ;  /* 0x0000000000007941 */ /* 0x000fea0003800000 */
.L_x_0:
[----:B------:R-:W0:Y:S02]  /*0130*/  SHFL.IDX PT, R2, R0, RZ, 0x1f ;  /* 0x00001fff00027589 */ /* 0x000e2400000e0000 */
[----:B0-----:R-:W-:-:S13]  /*0140*/  ISETP.NE.AND P0, PT, R2, RZ, PT ;  /* 0x000000ff0200720c */ /* 0x001fda0003f05270 */
[----:B------:R-:W-:Y:S05]  /*0150*/  @P0 BRA `(.L_x_2) ;  /* 0x0000000000480947 */ /* 0x000fea0003800000 */
[----:B------:R-:W0:Y:S01]  /*0160*/  S2UR UR8, SR_CgaCtaId ;  /* 0x00000000000879c3 */ /* 0x000e220000008800 */
[----:B------:R-:W-:Y:S01]  /*0170*/  UMOV UR4, 0x400 ;  /* 0x0000040000047882 */ /* 0x000fe20000000000 */
[----:B------:R-:W-:Y:S01]  /*0180*/  UMOV UR5, 0x1 ;  /* 0x0000000100057882 */ /* 0x000fe20000000000 */
[----:B------:R-:W-:Y:S01]  /*0190*/  UMOV UR6, 0x100 ;  /* 0x0000010000067882 */ /* 0x000fe20000000000 */
[----:B------:R-:W-:Y:S01]  /*01a0*/  ELECT P0, URZ, PT ;  /* 0x00000000003f782f */ /* 0x000fe20003800000 */
[----:B------:R-:W-:-:S04]  /*01b0*/  UIADD3 UR6, -UR6, 0x100000, URZ ;  /* 0x0010000006067890 */ /* 0x000fc8000fffe13f */
[----:B------:R-:W-:Y:S02]  /*01c0*/  USHF.L.U32 UR7, UR6, 0xb, URZ ;  /* 0x0000000b06077899 */ /* 0x000fe4000800063f */
[----:B------:R-:W-:Y:S02]  /*01d0*/  USHF.L.U32 UR6, UR6, 0x1, URZ ;  /* 0x0000000106067899 */ /* 0x000fe4000800063f */
[----:B0-----:R-:W-:Y:S02]  /*01e0*/  ULEA UR8, UR8, UR4, 0x18 ;  /* 0x0000000408087291 */ /* 0x001fe4000f8ec03f */
[----:B------:R-:W-:-:S04]  /*01f0*/  UIADD3 UR4, -UR5, 0x100000, URZ ;  /* 0x0010000005047890 */ /* 0x000fc8000fffe13f */
[----:B------:R-:W-:Y:S02]  /*0200*/  USHF.L.U32 UR5, UR4, 0xb, URZ ;  /* 0x0000000b04057899 */ /* 0x000fe4000800063f */
[----:B------:R-:W-:Y:S01]  /*0210*/  USHF.L.U32 UR4, UR4, 0x1, URZ ;  /* 0x0000000104047899 */ /* 0x000fe2000800063f */
[----:B------:R-:W0:Y:S11]  /*0220*/  FENCE.VIEW.ASYNC.S ;  /* 0x00000000000073c6 */ /* 0x000e360000000000 */
[----:B0-----:R0:W1:Y:S01]  /*0230*/  SYNCS.EXCH.64 URZ, [UR8], UR4 ;  /* 0x00000004083f75b2 */ /* 0x0010620008000100 */
[----:B------:R0:W2:Y:S01]  /*0240*/  SYNCS.EXCH.64 URZ, [UR8+0x10], UR6 ;  /* 0x00001006083f75b2 */ /* 0x0000a20008000100 */
[----:B------:R0:W3:Y:S01]  /*0250*/  SYNCS.EXCH.64 URZ, [UR8+0x8], UR4 ;  /* 0x00000804083f75b2 */ /* 0x0000e20008000100 */
[----:B------:R0:W4:Y:S01]  /*0260*/  SYNCS.EXCH.64 URZ, [UR8+0x18], UR6 ;  /* 0x00001806083f75b2 */ /* 0x0001220008000100 */
[----:B------:R-:W-:Y:S01]  /*0270*/  NOP ;  /* 0x0000000000007918 */ /* 0x000fe20000000000 */
.L_x_2:
[----:B------:R-:W5:Y:S01]  /*0280*/  SHFL.IDX PT, R0, R0, RZ, 0x1f ;  /* 0x00001fff00007589 */ /* 0x000f6200000e0000 */
[----:B------:R-:W-:Y:S01]  /*0290*/  ELECT P0, URZ, PT ;  /* 0x00000000003f782f */ /* 0x000fe20003800000 */
[----:B------:R-:W1:Y:S01]  /*02a0*/  LDC R2, c[0x0][0x65c] ;  /* 0x00019700ff027b82 */ /* 0x000e620000000800 */
[----:B------:R-:W-:Y:S01]  /*02b0*/  SHF.R.S32.HI R6, RZ, 0x1f, R5 ;  /* 0x0000001fff067819 */ /* 0x000fe20000011405 */
[----:B------:R-:W2:Y:S01]  /*02c0*/  S2R R3, SR_CTAID.Y ;  /* 0x0000000000037919 */ /* 0x000ea20000002600 */
[----:B0-----:R-:W-:Y:S01]  /*02d0*/  UMOV UR4, 0x20 ;  /* 0x0000002000047882 */ /* 0x001fe20000000000 */
[----:B------:R-:W-:Y:S01]  /*02e0*/  ISETP.NE.AND P2, PT, R8, RZ, PT ;  /* 0x000000ff0800720c */ /* 0x000fe20003f45270 */
[----:B------:R-:W-:Y:S01]  /*02f0*/  NOP ;  /* 0x0000000000007918 */ /* 0x000fe20000000000 */
[----:B------:R-:W0:Y:S01]  /*0300*/  S2R R4, SR_CTAID.X ;  /* 0x0000000000047919 */ /* 0x000e220000002500 */
[----:B------:R-:W-:Y:S01]  /*0310*/  LEA.HI R6, R6, R5, RZ, 0x2 ;  /* 0x0000000506067211 */ /* 0x000fe200078f10ff */
[----:B------:R-:W-:Y:S01]  /*0320*/  NOP ;  /* 0x0000000000007918 */ /* 0x000fe20000000000 */
[----:B-----5:R-:W-:-:S02]  /*0330*/  ISETP.NE.OR P0, PT, R0, RZ, !P0 ;  /* 0x000000ff0000720c */ /* 0x020fc40004705670 */
[----:B-1----:R-:W-:-:S04]  /*0340*/  ISETP.NE.AND P3, PT, R2, 0x1, PT ;  /* 0x000000010200780c */ /* 0x002fc80003f65270 */
[----:B------:R-:W-:Y:S02]  /*0350*/  P2R R0, PR, RZ, 0x8 ;  /* 0x00000008ff007803 */ /* 0x000fe40000000000 */
[----:B------:R-:W-:-:S05]  /*0360*/  LOP3.LUT R0, R6, 0xfffffffc, RZ, 0xc0, !PT ;  /* 0xfffffffc06007812 */ /* 0x000fca00078ec0ff */
[----:B------:R-:W-:Y:S01]  /*0370*/  VOTEU.ALL UP0, P0 ;  /* 0x00000000003f7886 */ /* 0x000fe20000000000 */
[----:B------:R-:W-:Y:S01]  /*0380*/  IMAD.IADD R0, R5, 0x1, -R0 ;  /* 0x0000000105007824 */ /* 0x000fe200078e0a00 */
[----:B------:R-:W0:Y:S01]  /*0390*/  @P3 LDC R17, c[0x0][0x10] ;  /* 0x00000400ff113b82 */ /* 0x000e220000000800 */
[----:B------:R-:W-:Y:S01]  /*03a0*/  VOTEU.ALL UP1, P0 ;  /* 0x00000000003f7886 */ /* 0x000fe20000020000 */
[----:B--2---:R-:W-:Y:S01]  /*03b0*/  @P3 IMAD.MOV.U32 R6, RZ, RZ, R3 ;  /* 0x000000ffff063224 */ /* 0x004fe200078e0003 */
[----:B------:R-:W-:Y:S01]  /*03c0*/  @!UP0 UMOV UR6, 0x400 ;  /* 0x0000040000068882 */ /* 0x000fe20000000000 */
[----:B------:R-:W-:-:S04]  /*03d0*/  @!UP0 UIADD3 UR4, -UR4, 0x100000, URZ ;  /* 0x0010000004048890 */ /* 0x000fc8000fffe13f */
[----:B------:R-:W-:Y:S02]  /*03e0*/  @!UP0 USHF.L.U32 UR5, UR4, 0xb, URZ ;  /* 0x0000000b04058899 */ /* 0x000fe4000800063f */
[----:B------:R-:W-:Y:S01]  /*03f0*/  @!UP0 USHF.L.U32 UR4, UR4, 0x1, URZ ;  /* 0x0000000104048899 */ /* 0x000fe2000800063f */
[----:B------:R-:W-:Y:S02]  /*0400*/  @P3 IMAD.MOV.U32 R7, RZ, RZ, RZ ;  /* 0x000000ffff073224 */ /* 0x000fe400078e00ff */
[----:B------:R-:W-:Y:S01]  /*0410*/  IMAD.MOV.U32 R5, RZ, RZ, RZ ;  /* 0x000000ffff057224 */ /* 0x000fe200078e00ff */
[----:B------:R-:W1:Y:S01]  /*0420*/  @!UP0 S2UR UR7, SR_CgaCtaId ;  /* 0x00000000000789c3 */ /* 0x000e620000008800 */
[----:B------:R-:W-:-:S07]  /*0430*/  @P3 IMAD.MOV.U32 R11, RZ, RZ, RZ ;  /* 0x000000ffff0b3224 */ /* 0x000fce00078e00ff */
[----:B------:R-:W2:Y:S01]  /*0440*/  @!P3 LDC R9, c[0x0][0xc] ;  /* 0x00000300ff09bb82 */ /* 0x000ea20000000800 */
[----:B0-----:R-:W-:-:S04]  /*0450*/  @P3 IMAD.WIDE.U32 R16, R4, R17, R6 ;  /* 0x0000001104103225 */ /* 0x001fc800078e0006 */
[----:B------:R-:W-:Y:S01]  /*0460*/  @P3 IMAD.IADD R17, R17, 0x1, R11 ;  /* 0x0000000111113824 */ /* 0x000fe200078e020b */
[----:B-1----:R-:W-:Y:S01]  /*0470*/  @!UP0 ULEA UR6, UR7, UR6, 0x18 ;  /* 0x0000000607068291 */ /* 0x002fe2000f8ec03f */
[----:B------:R-:W-:Y:S01]  /*0480*/  VOTEU.ALL UP0, P0 ;  /* 0x00000000003f7886 */ /* 0x000fe20000000000 */
[----:B------:R-:W-:-:S04]  /*0490*/  ISETP.NE.AND P0, PT, R0, 0x3, PT ;  /* 0x000000030000780c */ /* 0x000fc80003f05270 */
[----:B------:R-:W-:Y:S01]  /*04a0*/  ISETP.EQ.OR P0, PT, R0, RZ, !P0 ;  /* 0x000000ff0000720c */ /* 0x000fe20004702670 */
[----:B--2---:R-:W-:-:S03]  /*04b0*/  @!P3 IMAD.WIDE.U32 R6, R9, R3, R4 ;  /* 0x000000030906b225 */ /* 0x004fc600078e0004 */
[C---:B------:R-:W-:Y:S01]  /*04c0*/  ISETP.EQ.AND P0, PT, R8.reuse, RZ, P0 ;  /* 0x000000ff0800720c */ /* 0x040fe20000702270 */
[----:B------:R-:W-:Y:S01]  /*04d0*/  VIADD R8, R8, 0xffffffff ;  /* 0xffffffff08087836 */ /* 0x000fe20000000000 */
[----:B------:R-:W0:Y:S02]  /*04e0*/  FENCE.VIEW.ASYNC.S ;  /* 0x00000000000073c6 */ /* 0x000e240000000000 */
[----:B0-----:R0:W3:Y:S01]  /*04f0*/  @!UP0 SYNCS.EXCH.64 URZ, [UR6+0x30], UR4 ;  /* 0x00003004063f85b2 */ /* 0x0010e20008000100 */
[----:B------:R-:W-:Y:S01]  /*0500*/  @!P3 IMAD.MOV.U32 R16, RZ, RZ, R6 ;  /* 0x000000ffff10b224 */ /* 0x000fe200078e0006 */
[----:B------:R-:W-:Y:S01]  /*0510*/  SEL R19, RZ, 0x1, !P0 ;  /* 0x00000001ff137807 */ /* 0x000fe20004000000 */
[----:B------:R-:W-:Y:S01]  /*0520*/  @!P3 IMAD.MOV.U32 R17, RZ, RZ, R7 ;  /* 0x000000ffff11b224 */ /* 0x000fe200078e0007 */
[----:B------:R-:W-:-:S04]  /*0530*/  ISETP.GE.U32.AND P1, PT, R8, 0x2, PT ;  /* 0x000000020800780c */ /* 0x000fc80003f26070 */
[----:B------:R-:W-:Y:S01]  /*0540*/  SEL R19, R19, 0x2, P1 ;  /* 0x0000000213137807 */ /* 0x000fe20000800000 */
[----:B------:R0:W3:Y:S01]  /*0550*/  @!UP1 SYNCS.EXCH.64 URZ, [UR6+0x38], UR4 ;  /* 0x00003804063f95b2 */ /* 0x0000e20008000100 */
[----:B------:R-:W-:Y:S01]  /*0560*/  NOP ;  /* 0x0000000000007918 */ /* 0x000fe20000000000 */
[----:B---34-:R-:W-:Y:S06]  /*0570*/  BAR.SYNC.DEFER_BLOCKING 0x0 ;  /* 0x0000000000007b1d */ /* 0x018fec0000010000 */
[----:B------:R-:W-:Y:S05]  /*0580*/  @!P2 BRA `(.L_x_3) ;  /* 0x000000bc002ca947 */ /* 0x000fea0003800000 */
[----:B------:R-:W-:-:S13]  /*0590*/  ISETP.GT.U32.AND P0, PT, R8, 0x1, PT ;  /* 0x000000010800780c */ /* 0x000fda0003f04070 */
[----:B0-----:R-:W-:Y:S05]  /*05a0*/  @P0 EXIT ;  /* 0x000000000000094d */ /* 0x001fea0003800000 */
[----:B------:R-:W-:Y:S01]  /*05b0*/  ULDC.64 UR4, c[0x0][0x650] ;  /* 0x0001940000047ab9 */ /* 0x000fe20000000a00 */
[----:B------:R-:W-:Y:S01]  /*05c0*/  PRMT R0, RZ, 0x7610, R0 ;  /* 0x00007610ff007816 */ /* 0x000fe20000000000 */
[----:B------:R-:W-:Y:S01]  /*05d0*/  IMAD.MOV.U32 R114, RZ, RZ, -0x1 ;  /* 0xffffffffff727424 */ /* 0x000fe200078e00ff */
[----:B------:R-:W-:Y:S01]  /*05e0*/  ISETP.GE.U32.AND P0, PT, R16, UR4, PT ;  /* 0x0000000410007c0c */ /* 0x000fe2000bf06070 */
[----:B------:R-:W-:Y:S02]  /*05f0*/  IMAD.MOV.U32 R115, RZ, RZ, -0x1 ;  /* 0xffffffffff737424 */ /* 0x000fe400078e00ff */
[----:B------:R-:W-:Y:S01]  /*0600*/  IMAD.MOV.U32 R23, RZ, RZ, -0x1 ;  /* 0xffffffffff177424 */ /* 0x000fe200078e00ff */
[----:B------:R-:W-:-:S13]  /*0610*/  ISETP.GE.U32.AND.EX P0, PT, R17, UR5, PT, P0 ;  /* 0x0000000511007c0c */ /* 0x000fda000bf06100 */
[----:B------:R-:W-:Y:S05]  /*0620*/  @P0 BRA `(.L_x_4) ;  /* 0x0000000400540947 */ /* 0x000fea0003800000 */
[----:B------:R-:W0:Y:S01]  /*0630*/  LDC.64 R14, c[0x0][0x628] ;  /* 0x00018a00ff0e7b82 */ /* 0x000e220000000a00 */
[----:B------:R-:W-:Y:S02]  /*0640*/  IMAD.MOV.U32 R6, RZ, RZ, R16 ;  /* 0x000000ffff067224 */ /* 0x000fe400078e0010 */
[----:B------:R-:W-:-:S05]  /*0650*/  IMAD.MOV.U32 R7, RZ, RZ, R17 ;  /* 0x000000ffff077224 */ /* 0x000fca00078e0011 */
[----:B------:R-:W1:Y:S08]  /*0660*/  LDC R0, c[0x0][0x630] ;  /* 0x00018c00ff007b82 */ /* 0x000e700000000800 */
[----:B------:R-:W2:Y:S01]  /*0670*/  LDC.64 R20, c[0x0][0x620] ;  /* 0x00018800ff147b82 */ /* 0x000ea20000000a00 */
[----:B0-----:R-:W-:-:S04]  /*0680*/  ISETP.NE.U32.AND P0, PT, R14, RZ, PT ;  /* 0x000000ff0e00720c */ /* 0x001fc80003f05070 */
[----:B------:R-:W-:-:S13]  /*0690*/  ISETP.NE.AND.EX P0, PT, R15, RZ, PT, P0 ;  /* 0x000000ff0f00720c */ /* 0x000fda0003f05300 */
[----:B-12---:R-:W-:Y:S05]  /*06a0*/  @!P0 BRA `(.L_x_5) ;  /* 0x0000000000288947 */ /* 0x006fea0003800000 */
[----:B------:R-:W0:Y:S02]  /*06b0*/  LDC R11, c[0x0][0x634] ;  /* 0x00018d00ff0b7b82 */ /* 0x000e240000000800 */
[----:B0-----:R-:W-:-:S05]  /*06c0*/  IADD3 R11, P0, R16, R11, RZ ;  /* 0x0000000b100b7210 */ /* 0x001fca0007f1e0ff */
[----:B------:R-:W-:-:S04]  /*06d0*/  IMAD.X R13, RZ, RZ, R17, P0 ;  /* 0x000000ffff0d7224 */ /* 0x000fc800000e0611 */
[----:B------:R-:W-:-:S04]  /*06e0*/  IMAD.WIDE.U32 R6, R13, R14, RZ ;  /* 0x0000000e0d067225 */ /* 0x000fc800078e00ff */
[----:B------:R-:W-:-:S04]  /*06f0*/  IMAD.WIDE.U32 R8, P0, R11, R15, R6 ;  /* 0x0000000f0b087225 */ /* 0x000fc80007800006 */
[----:B------:R-:W-:-:S04]  /*0700*/  IMAD.WIDE.U32 R6, R11, R14, RZ ;  /* 0x0000000e0b067225 */ /* 0x000fc800078e00ff */
[----:B------:R-:W-:Y:S01]  /*0710*/  IMAD.X R11, RZ, RZ, RZ, P0 ;  /* 0x000000ffff0b7224 */ /* 0x000fe200000e06ff */
[----:B------:R-:W-:Y:S01]  /*0720*/  IADD3 RZ, P0, R7, R8, RZ ;  /* 0x0000000807ff7210 */ /* 0x000fe20007f1e0ff */
[----:B------:R-:W-:-:S04]  /*0730*/  IMAD.MOV.U32 R10, RZ, RZ, R9 ;  /* 0x000000ffff0a7224 */ /* 0x000fc800078e0009 */
[----:B------:R-:W-:-:S08]  /*0740*/  IMAD.WIDE.U32.X R6, R13, R15, R10, P0 ;  /* 0x0000000f0d067225 */ /* 0x000fd000000e040a */
.L_x_5:
[-CC-:B------:R-:W-:Y:S01]  /*0750*/  SHF.R.U64 R23, R6, R0.reuse, R7.reuse ;  /* 0x0000000006177219 */ /* 0x180fe20000001207 */
[----:B------:R-:W0:Y:S01]  /*0760*/  LDC R10, c[0x0][0x618] ;  /* 0x00018600ff0a7b82 */ /* 0x000e220000000800 */
[----:B------:R-:W-:Y:S01]  /*0770*/  SHF.R.U32.HI R5, RZ, R0, R7 ;  /* 0x00000000ff057219 */ /* 0x000fe20000011607 */
[----:B------:R-:W-:Y:S01]  /*0780*/  ULDC UR4, c[0x0][0x150] ;  /* 0x0000540000047ab9 */ /* 0x000fe20000000800 */
[----:B------:R-:W-:Y:S02]  /*0790*/  IADD3 R9, P0, RZ, -R23, RZ ;  /* 0x80000017ff097210 */ /* 0x000fe40007f1e0ff */
[----:B------:R-:W-:-:S03]  /*07a0*/  I2FP.F32.U32 R0, R4 ;  /* 0x0000000400007245 */ /* 0x000fc60000201000 */
[----:B------:R-:W1:Y:S01]  /*07b0*/  LDC.64 R28, c[0x0][0x640] ;  /* 0x00019000ff1c7b82 */ /* 0x000e620000000a00 */
[----:B------:R-:W-:Y:S02]  /*07c0*/  IMAD.X R11, RZ, RZ, ~R5, P0 ;  /* 0x000000ffff0b7224 */ /* 0x000fe400000e0e05 */
[----:B------:R-:W-:Y:S01]  /*07d0*/  FMUL R0, R0, UR4 ;  /* 0x0000000400007c20 */ /* 0x000fe20008400000 */
[----:B------:R-:W-:Y:S01]  /*07e0*/  IMAD.WIDE.U32 R6, R9, R20, R16 ;  /* 0x0000001409067225 */ /* 0x000fe200078e0010 */
[----:B------:R-:W-:-:S03]  /*07f0*/  ULDC UR4, c[0x0][0x154] ;  /* 0x0000550000047ab9 */ /* 0x000fc60000000800 */
[----:B------:R-:W-:Y:S01]  /*0800*/  IMAD R8, R11, R20, RZ ;  /* 0x000000140b087224 */ /* 0x000fe200078e02ff */
[----:B------:R-:W2:Y:S01]  /*0810*/  LDC R5, c[0x0][0x144] ;  /* 0x00005100ff057b82 */ /* 0x000ea20000000800 */
[----:B------:R-:W3:Y:S02]  /*0820*/  F2I.U32.TRUNC.NTZ R0, R0 ;  /* 0x0000000000007305 */ /* 0x000ee4000020f000 */
[----:B------:R-:W-:-:S04]  /*0830*/  IMAD R9, R9, R21, R8 ;  /* 0x0000001509097224 */ /* 0x000fc800078e0208 */
[----:B------:R-:W-:Y:S01]  /*0840*/  IMAD.IADD R7, R7, 0x1, R9 ;  /* 0x0000000107077824 */ /* 0x000fe200078e0209 */
[----:B------:R-:W4:Y:S01]  /*0850*/  LDC R12, c[0x0][0x608] ;  /* 0x00018200ff0c7b82 */ /* 0x000f220000000800 */
[----:B------:R-:W-:-:S03]  /*0860*/  IMAD.MOV.U32 R9, RZ, RZ, -0x1 ;  /* 0xffffffffff097424 */ /* 0x000fc600078e00ff */
[-CC-:B0-----:R-:W-:Y:S02]  /*0870*/  SHF.R.U64 R20, R6, R10.reuse, R7.reuse ;  /* 0x0000000a06147219 */ /* 0x181fe40000001207 */
[----:B------:R-:W-:Y:S02]  /*0880*/  I2FP.F32.U32 R6, R3 ;  /* 0x0000000300067245 */ /* 0x000fe40000201000 */
[----:B------:R-:W0:Y:S01]  /*0890*/  LDC R26, c[0x0][0x658] ;  /* 0x00019600ff1a7b82 */ /* 0x000e220000000800 */
[----:B-1----:R-:W-:Y:S01]  /*08a0*/  ISETP.NE.U32.AND P0, PT, R28, RZ, PT ;  /* 0x000000ff1c00720c */ /* 0x002fe20003f05070 */
[----:B---3--:R-:W-:Y:S01]  /*08b0*/  IMAD.MOV R8, RZ, RZ, -R0 ;  /* 0x000000ffff087224 */ /* 0x008fe200078e0a00 */
[----:B------:R-:W-:Y:S01]  /*08c0*/  SHF.R.U32.HI R7, RZ, R10, R7 ;  /* 0x0000000aff077219 */ /* 0x000fe20000011607 */
[----:B------:R-:W-:Y:S01]  /*08d0*/  FMUL R6, R6, UR4 ;  /* 0x0000000406067c20 */ /* 0x000fe20008400000 */
[----:B------:R-:W-:-:S03]  /*08e0*/  ISETP.NE.AND.EX P0, PT, R29, RZ, PT, P0 ;  /* 0x000000ff1d00720c */ /* 0x000fc60003f05300 */
[----:B------:R-:W1:Y:S01]  /*08f0*/  LDC R14, c[0x0][0x148] ;  /* 0x00005200ff0e7b82 */ /* 0x000e620000000800 */
[----:B--2---:R-:W-:-:S07]  /*0900*/  IMAD R0, R5, R8, R4 ;  /* 0x0000000805007224 */ /* 0x004fce00078e0204 */
[----:B------:R-:W2:Y:S01]  /*0910*/  LDC R24, c[0x0][0x600] ;  /* 0x00018000ff187b82 */ /* 0x000ea20000000800 */
[-CC-:B----4-:R-:W-:Y:S02]  /*0920*/  SHF.R.U64 R30, R20, R12.reuse, R7.reuse ;  /* 0x0000000c141e7219 */ /* 0x190fe40000001207 */
[----:B------:R-:W-:Y:S01]  /*0930*/  SHF.R.U32.HI R5, RZ, R12, R7 ;  /* 0x0000000cff057219 */ /* 0x000fe20000011607 */
[----:B------:R-:W-:Y:S01]  /*0940*/  IMAD.MOV.U32 R7, RZ, RZ, 0x1 ;  /* 0x00000001ff077424 */ /* 0x000fe200078e00ff */
[----:B------:R3:W4:Y:S03]  /*0950*/  F2I.U32.TRUNC.NTZ R12, R6 ;  /* 0x00000006000c7305 */ /* 0x000726000020f000 */
[----:B------:R-:W1:Y:S01]  /*0960*/  LDC R15, c[0x0][0x648] ;  /* 0x00019200ff0f7b82 */ /* 0x000e620000000800 */
[-C--:B0-----:R-:W-:Y:S02]  /*0970*/  SHF.L.U32 R4, R9, R26.reuse, RZ ;  /* 0x0000001a09047219 */ /* 0x081fe400000006ff */
[----:B------:R-:W-:-:S02]  /*0980*/  SHF.R.U64 R32, R30, R26, R5 ;  /* 0x0000001a1e207219 */ /* 0x000fc40000001205 */
[----:B------:R-:W-:Y:S02]  /*0990*/  LOP3.LUT R11, RZ, R4, RZ, 0x33, !PT ;  /* 0x00000004ff0b7212 */ /* 0x000fe400078e33ff */
[-C--:B------:R-:W-:Y:S01]  /*09a0*/  SHF.R.U32.HI R5, RZ, R26.reuse, R5 ;  /* 0x0000001aff057219 */ /* 0x080fe20000011605 */
[----:B------:R-:W0:Y:S01]  /*09b0*/  LDC R21, c[0x0][0x638] ;  /* 0x00018e00ff157b82 */ /* 0x000e220000000800 */
[----:B------:R-:W-:Y:S01]  /*09c0*/  SHF.L.U32 R10, R7, R26, RZ ;  /* 0x0000001a070a7219 */ /* 0x000fe200000006ff */
[----:B------:R-:W-:-:S06]  /*09d0*/  IMAD.MOV.U32 R4, RZ, RZ, R32 ;  /* 0x000000ffff047224 */ /* 0x000fcc00078e0020 */
[----:B------:R-:W0:Y:S01]  /*09e0*/  LDC R114, c[0x0][0x610] ;  /* 0x00018400ff727b82 */ /* 0x000e220000000800 */
[----:B---34-:R-:W-:Y:S05]  /*09f0*/  @!P0 BRA `(.L_x_6) ;  /* 0x0000000000288947 */ /* 0x018fea0003800000 */
[----:B------:R-:W3:Y:S02]  /*0a00*/  LDC R9, c[0x0][0x64c] ;  /* 0x00019300ff097b82 */ /* 0x000ee40000000800 */
[----:B---3--:R-:W-:-:S05]  /*0a10*/  IADD3 R9, P0, R32, R9, RZ ;  /* 0x0000000920097210 */ /* 0x008fca0007f1e0ff */
        /* <DEDUP_REMOVED lines=8> */
.L_x_6:
[----:B-1----:R-:W-:Y:S01]  /*0aa0*/  SHF.R.U64 R4, R4, R15, R5 ;  /* 0x0000000f04047219 */ /* 0x002fe20000001205 */
[----:B--2---:R-:W-:Y:S01]  /*0ab0*/  VIADD R5, R24, 0xffffffff ;  /* 0xffffffff18057836 */ /* 0x004fe20000000000 */
[----:B------:R-:W-:Y:S01]  /*0ac0*/  LOP3.LUT R11, R30, R11, RZ, 0xc0, !PT ;  /* 0x0000000b1e0b7212 */ /* 0x000fe200078ec0ff */
[----:B------:R-:W-:Y:S02]  /*0ad0*/  IMAD.MOV R12, RZ, RZ, -R12 ;  /* 0x000000ffff0c7224 */ /* 0x000fe400078e0a0c */
[----:B------:R-:W-:Y:S01]  /*0ae0*/  IMAD.MOV R6, RZ, RZ, -R4 ;  /* 0x000000ffff067224 */ /* 0x000fe200078e0a04 */
[----:B------:R-:W-:Y:S01]  /*0af0*/  LOP3.LUT R5, R20, R5, RZ, 0xc0, !PT ;  /* 0x0000000514057212 */ /* 0x000fe200078ec0ff */
[----:B------:R-:W-:Y:S02]  /*0b00*/  @P3 IMAD R0, R14, R12, R3 ;  /* 0x0000000c0e003224 */ /* 0x000fe400078e0203 */
[----:B------:R-:W-:Y:S02]  /*0b10*/  IMAD R11, R10, R4, R11 ;  /* 0x000000040a0b7224 */ /* 0x000fe400078e020b */
[----:B0-----:R-:W-:-:S02]  /*0b20*/  IMAD R3, R6, R21, R32 ;  /* 0x0000001506037224 */ /* 0x001fc400078e0220 */
[----:B------:R-:W-:Y:S02]  /*0b30*/  IMAD R114, R11, R114, R0 ;  /* 0x000000720b727224 */ /* 0x000fe400078e0200 */
[----:B------:R-:W-:Y:S02]  /*0b40*/  IMAD R3, R3, R24, R5 ;  /* 0x0000001803037224 */ /* 0x000fe400078e0205 */
[----:B------:R-:W-:-:S03]  /*0b50*/  IMAD.MOV.U32 R0, RZ, RZ, 0x1 ;  /* 0x00000001ff007424 */ /* 0x000fc600078e00ff */
[----:B------:R-:W-:Y:S02]  /*0b60*/  SEL R115, R3, R114, !P3 ;  /* 0x0000007203737207 */ /* 0x000fe40005800000 */
[----:B------:R-:W-:-:S07]  /*0b70*/  SEL R114, R114, R3, !P3 ;  /* 0x0000000372727207 */ /* 0x000fce0005800000 */
.L_x_4:
[----:B------:R-:W-:-:S08]  /*0b80*/  NOP ;  /* 0x0000000000007918 */ /* 0x000fd00000000000 */
[----:B------:R-:W0:Y:S02]  /*0b90*/  USETMAXREG.TRY_ALLOC.CTAPOOL UP0, 0xe8 ;  /* 0x000000e8000079c8 */ /* 0x000e240008000600 */
[----:B0-----:R-:W-:-:S13]  /*0ba0*/  PLOP3.LUT P0, PT, PT, PT, UP0, 0x80, 0x0 ;  /* 0x000000000000781c */ /* 0x001fda0003f0f008 */
[----:B------:R-:W-:Y:S05]  /*0bb0*/  @!P0 BRA `(.L_x_4) ;  /* 0xfffffffc00f08947 */ /* 0x000fea000383ffff */
[----:B------:R-:W-:Y:S01]  /*0bc0*/  ULDC.64 UR4, c[0x0][0x598] ;  /* 0x0001660000047ab9 */ /* 0x000fe20000000a00 */
[----:B------:R-:W-:Y:S01]  /*0bd0*/  ULDC.64 UR46, c[0x0][0x208] ;  /* 0x00008200002e7ab9 */ /* 0x000fe20000000a00 */
[----:B------:R-:W-:-:S04]  /*0be0*/  ISETP.NE.U32.AND P0, PT, RZ, UR4, PT ;  /* 0x00000004ff007c0c */ /* 0x000fc8000bf05070 */
[----:B------:R-:W-:-:S13]  /*0bf0*/  ISETP.NE.AND.EX P0, PT, RZ, UR5, PT, P0 ;  /* 0x00000005ff007c0c */ /* 0x000fda000bf05300 */
[----:B------:R-:W-:Y:S05]  /*0c00*/  @!P0 BRA `(.L_x_7) ;  /* 0x00000000001c8947 */ /* 0x000fea0003800000 */
[----:B------:R-:W0:Y:S02]  /*0c10*/  LDC.64 R4, c[0x0][0x598] ;  /* 0x00016600ff047b82 */ /* 0x000e240000000a00 */
[----:B0-----:R-:W2:Y:S02]  /*0c20*/  LDG.E.64 R4, desc[UR46][R4.64] ;  /* 0x0000002e04047981 */ /* 0x001ea4000c1e1b00 */
[----:B--2---:R-:W-:-:S04]  /*0c30*/  ISETP.NE.U32.AND P0, PT, R4, RZ, PT ;  /* 0x000000ff0400720c */ /* 0x004fc80003f05070 */
[----:B------:R-:W-:-:S13]  /*0c40*/  ISETP.NE.AND.EX P0, PT, R5, RZ, PT, P0 ;  /* 0x000000ff0500720c */ /* 0x000fda0003f05300 */
[----:B------:R-:W-:Y:S05]  /*0c50*/  @!P0 BRA `(.L_x_7) ;  /* 0x0000000000088947 */ /* 0x000fea0003800000 */
[----:B------:R0:W5:Y:S01]  /*0c60*/  LD.E R112, desc[UR46][R4.64] ;  /* 0x0000002e04707980 */ /* 0x000162000c101900 */
[----:B------:R-:W-:Y:S05]  /*0c70*/  BRA `(.L_x_8) ;  /* 0x0000000000247947 */ /* 0x000fea0003800000 */
.L_x_7:
[----:B------:R-:W-:Y:S02]  /*0c80*/  ULDC.64 UR4, c[0x0][0x588] ;  /* 0x0001620000047ab9 */ /* 0x000fe40000000a00 */
[----:B------:R-:W-:-:S04]  /*0c90*/  ISETP.NE.U32.AND P0, PT, RZ, UR4, PT ;  /* 0x00000004ff007c0c */ /* 0x000fc8000bf05070 */
[----:B------:R-:W-:-:S13]  /*0ca0*/  ISETP.NE.AND.EX P0, PT, RZ, UR5, PT, P0 ;  /* 0x00000005ff007c0c */ /* 0x000fda000bf05300 */
[----:B------:R-:W-:Y:S05]  /*0cb0*/  @!P0 BRA `(.L_x_9) ;  /* 0x00000000000c8947 */ /* 0x000fea0003800000 */
[----:B------:R-:W0:Y:S02]  /*0cc0*/  LDC.64 R112, c[0x0][0x588] ;  /* 0x00016200ff707b82 */ /* 0x000e240000000a00 */
[----:B0-----:R1:W5:Y:S01]  /*0cd0*/  LDG.E R112, desc[UR46][R112.64] ;  /* 0x0000002e70707981 */ /* 0x001362000c1e1900 */
[----:B------:R-:W-:Y:S05]  /*0ce0*/  BRA `(.L_x_8) ;  /* 0x0000000000087947 */ /* 0x000fea0003800000 */
.L_x_9:
[----:B------:R-:W-:Y:S02]  /*0cf0*/  ULDC UR4, c[0x0][0x580] ;  /* 0x0001600000047ab9 */ /* 0x000fe40000000800 */
[----:B------:R-:W-:-:S07]  /*0d00*/  IMAD.U32 R112, RZ, RZ, UR4 ;  /* 0x00000004ff707e24 */ /* 0x000fce000f8e00ff */
.L_x_8:
[----:B------:R-:W-:Y:S02]  /*0d10*/  ULDC.64 UR4, c[0x0][0x5a0] ;  /* 0x0001680000047ab9 */ /* 0x000fe40000000a00 */
[----:B------:R-:W-:-:S04]  /*0d20*/  ISETP.NE.U32.AND P0, PT, RZ, UR4, PT ;  /* 0x00000004ff007c0c */ /* 0x000fc8000bf05070 */
[----:B------:R-:W-:-:S13]  /*0d30*/  ISETP.NE.AND.EX P0, PT, RZ, UR5, PT, P0 ;  /* 0x00000005ff007c0c */ /* 0x000fda000bf05300 */
[----:B------:R-:W-:Y:S05]  /*0d40*/  @!P0 BRA `(.L_x_10) ;  /* 0x00000000001c8947 */ /* 0x000fea0003800000 */
[----:B0-----:R-:W0:Y:S02]  /*0d50*/  LDC.64 R4, c[0x0][0x5a0] ;  /* 0x00016800ff047b82 */ /* 0x001e240000000a00 */
[----:B0-----:R-:W2:Y:S02]  /*0d60*/  LDG.E.64 R4, desc[UR46][R4.64] ;  /* 0x0000002e04047981 */ /* 0x001ea4000c1e1b00 */
[----:B--2---:R-:W-:-:S04]  /*0d70*/  ISETP.NE.U32.AND P0, PT, R4, RZ, PT ;  /* 0x000000ff0400720c */ /* 0x004fc80003f05070 */
[----:B------:R-:W-:-:S13]  /*0d80*/  ISETP.NE.AND.EX P0, PT, R5, RZ, PT, P0 ;  /* 0x000000ff0500720c */ /* 0x000fda0003f05300 */
[----:B------:R-:W-:Y:S05]  /*0d90*/  @!P0 BRA `(.L_x_10) ;  /* 0x0000000000088947 */ /* 0x000fea0003800000 */
[----:B-1----:R0:W5:Y:S01]  /*0da0*/  LD.E R113, desc[UR46][R4.64] ;  /* 0x0000002e04717980 */ /* 0x002162000c101900 */
[----:B------:R-:W-:Y:S05]  /*0db0*/  BRA `(.L_x_11) ;  /* 0x0000000000247947 */ /* 0x000fea0003800000 */
.L_x_10:
[----:B------:R-:W-:Y:S02]  /*0dc0*/  ULDC.64 UR4, c[0x0][0x590] ;  /* 0x0001640000047ab9 */ /* 0x000fe40000000a00 */
[----:B------:R-:W-:-:S04]  /*0dd0*/  ISETP.NE.U32.AND P0, PT, RZ, UR4, PT ;  /* 0x00000004ff007c0c */ /* 0x000fc8000bf05070 */
[----:B------:R-:W-:-:S13]  /*0de0*/  ISETP.NE.AND.EX P0, PT, RZ, UR5, PT, P0 ;  /* 0x00000005ff007c0c */ /* 0x000fda000bf05300 */
[----:B------:R-:W-:Y:S05]  /*0df0*/  @!P0 BRA `(.L_x_12) ;  /* 0x00000000000c8947 */ /* 0x000fea0003800000 */
[----:B0-----:R-:W1:Y:S02]  /*0e00*/  LDC.64 R4, c[0x0][0x590] ;  /* 0x00016400ff047b82 */ /* 0x001e640000000a00 */
[----:B-1----:R1:W5:Y:S01]  /*0e10*/  LDG.E R113, desc[UR46][R4.64] ;  /* 0x0000002e04717981 */ /* 0x002362000c1e1900 */
[----:B------:R-:W-:Y:S05]  /*0e20*/  BRA `(.L_x_11) ;  /* 0x0000000000087947 */ /* 0x000fea0003800000 */
.L_x_12:
[----:B------:R-:W-:Y:S02]  /*0e30*/  ULDC UR4, c[0x0][0x584] ;  /* 0x0001610000047ab9 */ /* 0x000fe40000000800 */
[----:B-1----:R-:W-:-:S07]  /*0e40*/  IMAD.U32 R113, RZ, RZ, UR4 ;  /* 0x00000004ff717e24 */ /* 0x002fce000f8e00ff */
.L_x_11:
[----:B------:R-:W-:-:S13]  /*0e50*/  LOP3.LUT P0, RZ, R0, 0xff, RZ, 0xc0, !PT ;  /* 0x000000ff00ff7812 */ /* 0x000fda000780c0ff */
[----:B------:R-:W-:Y:S05]  /*0e60*/  @!P0 EXIT ;  /* 0x000000000000894d */ /* 0x000fea0003800000 */
[----:B------:R-:W-:Y:S01]  /*0e70*/  ULDC UR4, c[0x0][0x28c] ;  /* 0x0000a30000047ab9 */ /* 0x000fe20000000800 */
[----:B------:R-:W-:Y:S01]  /*0e80*/  LOP3.LUT R116, R19, 0x1, RZ, 0xfc, !PT ;  /* 0x0000000113747812 */ /* 0x000fe200078efcff */
[----:B------:R-:W-:Y:S01]  /*0e90*/  UIADD3 UR4, UR4, 0x7f, URZ ;  /* 0x0000007f04047890 */ /* 0x000fe2000fffe03f */
[----:B------:R-:W-:Y:S01]  /*0ea0*/  UMOV UR36, URZ ;  /* 0x0000003f00247c82 */ /* 0x000fe20008000000 */
[----:B------:R-:W-:Y:S02]  /*0eb0*/  UMOV UR37, URZ ;  /* 0x0000003f00257c82 */ /* 0x000fe40008000000 */
[----:B------:R-:W-:-:S04]  /*0ec0*/  USHF.R.S32.HI UR5, URZ, 0x1f, UR4 ;  /* 0x0000001f3f057899 */ /* 0x000fc80008011404 */
[----:B------:R-:W-:-:S04]  /*0ed0*/  ULEA.HI UR5, UR5, UR4, URZ, 0x7 ;  /* 0x0000000405057291 */ /* 0x000fc8000f8f383f */
[----:B------:R-:W-:-:S12]  /*0ee0*/  USHF.R.S32.HI UR38, URZ, 0x7, UR5 ;  /* 0x000000073f267899 */ /* 0x000fd80008011405 */
.L_x_206:
[----:B------:R-:W-:Y:S01]  /*0ef0*/  LOP3.LUT R0, R18, 0x80, RZ, 0xc0, !PT ;  /* 0x0000008012007812 */ /* 0x000fe200078ec0ff */
[----:B--2---:R-:W2:Y:S01]  /*0f00*/  S2UR UR7, SR_CgaCtaId ;  /* 0x00000000000779c3 */ /* 0x004ea20000008800 */
[----:B------:R-:W-:Y:S02]  /*0f10*/  UMOV UR6, 0x400 ;  /* 0x0000040000067882 */ /* 0x000fe40000000000 */
[----:B------:R-:W-:-:S06]  /*0f20*/  SHF.R.U32.HI R0, RZ, 0x7, R0 ;  /* 0x00000007ff007819 */ /* 0x000fcc0000011600 */
[----:B---3--:R-:W3:Y:S01]  /*0f30*/  SHFL.IDX PT, R0, R0, RZ, 0x1f ;  /* 0x00001fff00007589 */ /* 0x008ee200000e0000 */
[----:B--2---:R-:W-:Y:S01]  /*0f40*/  ULEA UR40, UR7, UR6, 0x18 ;  /* 0x0000000607287291 */ /* 0x004fe2000f8ec03f */
[----:B---3--:R-:W-:-:S13]  /*0f50*/  R2UR UR4, R0 ;  /* 0x00000000000472ca */ /* 0x008fda00000e0000 */
[----:B------:R-:W-:-:S04]  /*0f60*/  ULEA.HI UR5, UR4, UR4, URZ, 0x1 ;  /* 0x0000000404057291 */ /* 0x000fc8000f8f083f */
[----:B------:R-:W-:-:S04]  /*0f70*/  ULOP3.LUT UR5, UR5, 0x7fffe, URZ, 0xc0, !UPT ;  /* 0x0007fffe05057892 */ /* 0x000fc8000f8ec03f */
[----:B------:R-:W-:-:S03]  /*0f80*/  UIADD3 UR5, UR4, -UR5, URZ ;  /* 0x8000000504057290 */ /* 0x000fc6000fffe03f */
[----:B------:R-:W-:Y:S01]  /*0f90*/  ULDC UR4, c[0x0][0x28c] ;  /* 0x0000a30000047ab9 */ /* 0x000fe20000000800 */
[----:B------:R-:W-:Y:S01]  /*0fa0*/  ULEA UR5, UR5, UR40, 0xd ;  /* 0x0000002805057291 */ /* 0x000fe2000f8e683f */
[----:B------:R-:W-:-:S03]  /*0fb0*/  ISETP.LT.AND P0, PT, RZ, UR4, PT ;  /* 0x00000004ff007c0c */ /* 0x000fc6000bf01270 */
[----:B------:R-:W-:-:S04]  /*0fc0*/  UIADD3 UR5, UR5, 0x100, URZ ;  /* 0x0000010005057890 */ /* 0x000fc8000fffe03f */
[----:B------:R-:W-:-:S04]  /*0fd0*/  USHF.R.U32.HI UR5, URZ, 0x4, UR5 ;  /* 0x000000043f057899 */ /* 0x000fc80008011605 */
[----:B------:R-:W-:Y:S02]  /*0fe0*/  ULOP3.LUT UR39, UR5, 0x3fff, URZ, 0xc0, !UPT ;  /* 0x00003fff05277892 */ /* 0x000fe4000f8ec03f */
[----:B-1--45:R-:W-:Y:S10]  /*0ff0*/  @P0 BRA `(.L_x_13) ;  /* 0x0000000000400947 */ /* 0x032ff40003800000 */
[----:B------:R-:W-:Y:S01]  /*1000*/  MOV R0, 0x0 ;  /* 0x0000000000007802 */ /* 0x000fe20000000f00 */
[----:B------:R-:W-:Y:S01]  /*1010*/  ULDC.64 UR4, c[0x4][0x68] ;  /* 0x01001a0000047ab9 */ /* 0x000fe20000000a00 */
[----:B------:R-:W-:Y:S01]  /*1020*/  ULDC.64 UR6, c[0x4][0x8] ;  /* 0x0100020000067ab9 */ /* 0x000fe20000000a00 */
[----:B01----:R-:W-:Y:S01]  /*1030*/  IMAD.U32 R4, RZ, RZ, UR4 ;  /* 0x00000004ff047e24 */ /* 0x003fe2000f8e00ff */
[----:B------:R0:W1:Y:S01]  /*1040*/  LDC.64 R14, c[0x4][R0] ;  /* 0x01000000000e7b82 */ /* 0x0000620000000a00 */
[----:B------:R-:W-:Y:S01]  /*1050*/  IMAD.U32 R5, RZ, RZ, UR5 ;  /* 0x00000005ff057e24 */ /* 0x000fe2000f8e00ff */
[----:B------:R-:W-:Y:S01]  /*1060*/  ULDC.64 UR4, c[0x4][0x70] ;  /* 0x01001c0000047ab9 */ /* 0x000fe20000000a00 */
[----:B------:R-:W-:Y:S02]  /*1070*/  IMAD.U32 R10, RZ, RZ, UR6 ;  /* 0x00000006ff0a7e24 */ /* 0x000fe4000f8e00ff */
[----:B------:R-:W-:Y:S02]  /*1080*/  IMAD.U32 R6, RZ, RZ, UR4 ;  /* 0x00000004ff067e24 */ /* 0x000fe4000f8e00ff */
[----:B------:R-:W-:-:S02]  /*1090*/  IMAD.U32 R7, RZ, RZ, UR5 ;  /* 0x00000005ff077e24 */ /* 0x000fc4000f8e00ff */
[----:B------:R-:W-:Y:S02]  /*10a0*/  IMAD.U32 R11, RZ, RZ, UR7 ;  /* 0x00000007ff0b7e24 */ /* 0x000fe4000f8e00ff */
[----:B------:R-:W-:Y:S02]  /*10b0*/  IMAD.MOV.U32 R8, RZ, RZ, 0x1e1 ;  /* 0x000001e1ff087424 */ /* 0x000fe400078e00ff */
[----:B------:R-:W-:Y:S02]  /*10c0*/  IMAD.MOV.U32 R12, RZ, RZ, 0x1 ;  /* 0x00000001ff0c7424 */ /* 0x000fe400078e00ff */
[----:B0-----:R-:W-:-:S07]  /*10d0*/  IMAD.MOV.U32 R13, RZ, RZ, RZ ;  /* 0x000000ffff0d7224 */ /* 0x001fce00078e00ff */
[----:B------:R-:W-:-:S07]  /*10e0*/  LEPC R20, `(.L_x_13) ;  /* 0x000000001014794e */ /* 0x000fce0000000000 */
[----:B-1---5:R-:W-:Y:S05]  /*10f0*/  CALL.ABS.NOINC R14 ;  /* 0x000000000e007343 */ /* 0x022fea0003c00000 */
.L_x_13:
[----:B------:R-:W-:-:S13]  /*1100*/  ISETP.NE.AND P0, PT, R116, 0x3, PT ;  /* 0x000000037400780c */ /* 0x000fda0003f05270 */
[----:B------:R-:W-:Y:S05]  /*1110*/  @!P0 BRA `(.L_x_14) ;  /* 0x0000000000048947 */ /* 0x000fea0003800000 */
[----:B------:R-:W-:Y:S01]  /*1120*/  BPT.TRAP 0x1 ;  /* 0x000000040000795c */ /* 0x000fe20000300000 */
.L_x_14:
[----:B------:R-:W-:Y:S02]  /*1130*/  IMAD.U32 R3, RZ, RZ, UR37 ;  /* 0x00000025ff037e24 */ /* 0x000fe4000f8e00ff */
[----:B------:R-:W-:-:S03]  /*1140*/  IMAD.U32 R0, RZ, RZ, UR36 ;  /* 0x00000024ff007e24 */ /* 0x000fc6000f8e00ff */
[----:B------:R-:W-:Y:S02]  /*1150*/  LEA R3, R3, UR40, 0x3 ;  /* 0x0000002803037c11 */ /* 0x000fe4000f8e18ff */
[----:B------:R-:W-:-:S04]  /*1160*/  SHF.L.U32 R0, R0, 0x1f, RZ ;  /* 0x0000001f00007819 */ /* 0x000fc800000006ff */
[----:B------:R2:W3:Y:S01]  /*1170*/  SYNCS.PHASECHK.TRANS64.TRYWAIT P1, [R3+URZ], R0 ;  /* 0x00000000030075a7 */ /* 0x0004e2000802017f */
[----:B------:R-:W-:Y:S05]  /*1180*/  @!P0 BRA `(.L_x_15) ;  /* 0x0000000000048947 */ /* 0x000fea0003800000 */
[----:B------:R-:W-:Y:S01]  /*1190*/  BPT.TRAP 0x1 ;  /* 0x000000040000795c */ /* 0x000fe20000300000 */
.L_x_15:
[----:B---3--:R-:W-:Y:S05]  /*11a0*/  @P1 BRA `(.L_x_16) ;  /* 0x0000000000081947 */ /* 0x008fea0003800000 */
[----:B------:R-:W3:Y:S02]  /*11b0*/  SYNCS.PHASECHK.TRANS64.TRYWAIT P1, [R3+URZ], R0 ;  /* 0x00000000030075a7 */ /* 0x000ee4000802017f */
[----:B---3--:R-:W-:Y:S05]  /*11c0*/  @!P1 BRA `(.L_x_17) ;  /* 0x000000c400949947 */ /* 0x008fea0003800000 */
.L_x_16:
[----:B------:R-:W-:-:S04]  /*11d0*/  UISETP.LT.AND UP0, UPT, UR38, 0x1, UPT ;  /* 0x000000012600788c */ /* 0x000fc8000bf01270 */
[----:B------:R-:W-:-:S04]  /*11e0*/  USEL UR4, UR38, 0x1, UP0 ;  /* 0x0000000126047887 */ /* 0x000fc80008000000 */
[----:B------:R-:W-:-:S06]  /*11f0*/  UIADD3 UR4, UR38, -UR4, URZ ;  /* 0x8000000426047290 */ /* 0x000fcc000fffe03f */
[----:B--23--:R-:W-:Y:S01]  /*1200*/  IMAD.U32 R0, RZ, RZ, UR4 ;  /* 0x00000004ff007e24 */ /* 0x00cfe2000f8e00ff */
[----:B------:R-:W-:Y:S05]  /*1210*/  WARPSYNC.ALL ;  /* 0x0000000000007948 */ /* 0x000fea0003800000 */
[----:B------:R-:W-:Y:S01]  /*1220*/  ISETP.GE.AND P1, PT, R0, 0x1, PT ;  /* 0x000000010000780c */ /* 0x000fe20003f26270 */
[----:B------:R-:W-:Y:S01]  /*1230*/  UIADD3 UR5, UR40, 0x10100, URZ ;  /* 0x0001010028057890 */ /* 0x000fe2000fffe03f */
[----:B------:R-:W-:Y:S01]  /*1240*/  WARPGROUP.ARRIVE ;  /* 0x00000000000079c5 */ /* 0x000fe20000000000 */
[----:B------:R-:W-:Y:S02]  /*1250*/  ULOP3.LUT UR4, UR39, 0x10000, URZ, 0xfc, !UPT ;  /* 0x0001000027047892 */ /* 0x000fe4000f8efc3f */
[----:B------:R-:W-:-:S02]  /*1260*/  USHF.R.U32.HI UR5, URZ, 0x4, UR5 ;  /* 0x000000043f057899 */ /* 0x000fc40008011605 */
[----:B------:R-:W-:Y:S02]  /*1270*/  ULEA UR44, UR37, UR4, 0xb ;  /* 0x00000004252c7291 */ /* 0x000fe4000f8e583f */
[----:B------:R-:W-:Y:S01]  /*1280*/  ULOP3.LUT UR5, UR5, 0x3fff, URZ, 0xc0, !UPT ;  /* 0x00003fff05057892 */ /* 0x000fe2000f8ec03f */
[----:B------:R-:W-:Y:S01]  /*1290*/  UMOV UR9, 0x40000040 ;  /* 0x4000004000097882 */ /* 0x000fe20000000000 */
[----:B------:R-:W-:Y:S02]  /*12a0*/  UMOV UR11, 0x40000040 ;  /* 0x40000040000b7882 */ /* 0x000fe40000000000 */
[----:B------:R-:W-:Y:S01]  /*12b0*/  ULOP3.LUT UR5, UR5, 0x10000, URZ, 0xfc, !UPT ;  /* 0x0001000005057892 */ /* 0x000fe2000f8efc3f */
[----:B------:R-:W-:Y:S01]  /*12c0*/  UMOV UR8, UR44 ;  /* 0x0000002c00087c82 */ /* 0x000fe20008000000 */
[----:B------:R-:W-:Y:S02]  /*12d0*/  UMOV UR13, UR9 ;  /* 0x00000009000d7c82 */ /* 0x000fe40008000000 */
[----:B------:R-:W-:Y:S01]  /*12e0*/  UIMAD UR6, UR37, 0xb00, UR5 ;  /* 0x00000b00250678a4 */ /* 0x000fe2000f8e0205 */
[----:B------:R-:W-:Y:S01]  /*12f0*/  UMOV UR12, UR8 ;  /* 0x00000008000c7c82 */ /* 0x000fe20008000000 */
[----:B------:R-:W-:-:S02]  /*1300*/  UMOV UR15, 0x40000040 ;  /* 0x40000040000f7882 */ /* 0x000fc40000000000 */
[----:B------:R-:W-:Y:S02]  /*1310*/  UIADD3 UR7, UR6, 0x80, URZ ;  /* 0x0000008006077890 */ /* 0x000fe4000fffe03f */
[----:B------:R-:W-:Y:S02]  /*1320*/  UIADD3 UR14, UR6, 0x100, URZ ;  /* 0x00000100060e7890 */ /* 0x000fe4000fffe03f */
[----:B------:R-:W-:Y:S01]  /*1330*/  UMOV UR10, UR6 ;  /* 0x00000006000a7c82 */ /* 0x000fe20008000000 */
[----:B------:R-:W-:Y:S01]  /*1340*/  UIADD3 UR18, UR6, 0x180, URZ ;  /* 0x0000018006127890 */ /* 0x000fe2000fffe03f */
[----:B------:R-:W-:Y:S01]  /*1350*/  HGMMA.64x16x16.F32 R104, gdesc[UR8], RZ, !UPT, gsb0 ;  /* 0x00200000086879f0 */ /* 0x000fe2000c0008ff */
[----:B------:R-:W-:Y:S01]  /*1360*/  UMOV UR10, UR7 ;  /* 0x00000007000a7c82 */ /* 0x000fe20008000000 */
[----:B------:R-:W-:Y:S01]  /*1370*/  UMOV UR11, 0x40000040 ;  /* 0x40000040000b7882 */ /* 0x000fe20000000000 */
[----:B------:R-:W-:Y:S01]  /*1380*/  UMOV UR16, UR8 ;  /* 0x0000000800107c82 */ /* 0x000fe20008000000 */
[----:B------:R-:W-:Y:S01]  /*1390*/  UMOV UR17, UR9 ;  /* 0x0000000900117c82 */ /* 0x000fe20008000000 */
[----:B------:R-:W-:Y:S01]  /*13a0*/  UMOV UR19, 0x40000040 ;  /* 0x4000004000137882 */ /* 0x000fe20000000000 */
[----:B------:R-:W-:Y:S01]  /*13b0*/  UIADD3 UR22, UR6, 0x200, URZ ;  /* 0x0000020006167890 */ /* 0x000fe2000fffe03f */
        /* <DEDUP_REMOVED lines=20> */
[----:B------:R-:W-:-:S02]  /*1500*/  WARPGROUP.DEPBAR.LE gsb0, 0x0 ;  /* 0x00008000000079c5 */ /* 0x000fc40000010000 */
[----:B------:R-:W-:-:S06]  /*1510*/  WARPGROUP.ARRIVE ;  /* 0x00000000000079c5 */ /* 0x000fcc0000000000 */
[----:B------:R-:W-:Y:S01]  /*1520*/  HGMMA.64x16x16.F32 R96, gdesc[UR8], RZ, !UPT, gsb0 ;  /* 0x00200000086079f0 */ /* 0x000fe2000c0008ff */
[----:B------:R-:W-:Y:S01]  /*1530*/  UIADD3 UR10, UR6, 0x480, URZ ;  /* 0x00000480060a7890 */ /* 0x000fe2000fffe03f */
[----:B------:R-:W-:Y:S01]  /*1540*/  UMOV UR11, 0x40000040 ;  /* 0x40000040000b7882 */ /* 0x000fe20000000000 */
[----:B------:R-:W-:Y:S02]  /*1550*/  WARPGROUP.DEPBAR.LE gsb0, 0x0 ;  /* 0x00008000000079c5 */ /* 0x000fe40000010000 */
        /* <DEDUP_REMOVED lines=37> */
[----:B------:R-:W-:Y:S01]  /*17b0*/  UMOV UR10, UR7 ;  /* 0x00000007000a7c82 */ /* 0x000fe20008000000 */
[----:B------:R-:W-:Y:S01]  /*17c0*/  UMOV UR11, 0x40000040 ;  /* 0x40000040000b7882 */ /* 0x000fe20000000000 */
[----:B------:R-:W-:Y:S01]  /*17d0*/  UIADD3 UR7, UR6, 0x82, URZ ;  /* 0x0000008206077890 */ /* 0x000fe2000fffe03f */
[----:B------:R-:W-:Y:S02]  /*17e0*/  WARPGROUP.DEPBAR.LE gsb0, 0x0 ;  /* 0x00008000000079c5 */ /* 0x000fe40000010000 */
[----:B------:R-:W-:-:S06]  /*17f0*/  WARPGROUP.ARRIVE ;  /* 0x00000000000079c5 */ /* 0x000fcc0000000000 */
[----:B------:R-:W-:Y:S01]  /*1800*/  HGMMA.64x16x16.F32 R24, gdesc[UR8], RZ, !UPT, gsb0 ;  /* 0x00200000081879f0 */ /* 0x000fe2000c0008ff */
[----:B------:R-:W-:Y:S02]  /*1810*/  UIADD3 UR8, UR44, 0x2, URZ ;  /* 0x000000022c087890 */ /* 0x000fe4000fffe03f */
[----:B------:R-:W-:Y:S01]  /*1820*/  UIADD3 UR10, UR6, 0x2, URZ ;  /* 0x00000002060a7890 */ /* 0x000fe2000fffe03f */
[----:B------:R-:W-:Y:S01]  /*1830*/  UMOV UR9, 0x40000040 ;  /* 0x4000004000097882 */ /* 0x000fe20000000000 */
[----:B------:R-:W-:Y:S01]  /*1840*/  UMOV UR11, 0x40000040 ;  /* 0x40000040000b7882 */ /* 0x000fe20000000000 */
[----:B------:R-:W-:Y:S02]  /*1850*/  UMOV UR13, UR9 ;  /* 0x00000009000d7c82 */ /* 0x000fe40008000000 */
[----:B------:R-:W-:Y:S01]  /*1860*/  UMOV UR12, UR8 ;  /* 0x00000008000c7c82 */ /* 0x000fe20008000000 */
        /* <DEDUP_REMOVED lines=12> */
[----:B------:R-:W-:-:S02]  /*1930*/  WARPGROUP.DEPBAR.LE gsb0, 0x0 ;  /* 0x00008000000079c5 */ /* 0x000fc40000010000 */
[----:B------:R-:W-:-:S06]  /*1940*/  WARPGROUP.ARRIVE ;  /* 0x00000000000079c5 */ /* 0x000fcc0000000000 */
[----:B------:R-:W-:Y:S01]  /*1950*/  HGMMA.64x16x16.F32 R104, gdesc[UR8], R104, gsb0 ;  /* 0x00200000086879f0 */ /* 0x000fe20008000868 */
[----:B------:R-:W-:Y:S01]  /*1960*/  UMOV UR10, UR7 ;  /* 0x00000007000a7c82 */ /* 0x000fe20008000000 */
[----:B------:R-:W-:Y:S01]  /*1970*/  UMOV UR11, 0x40000040 ;  /* 0x40000040000b7882 */ /* 0x000fe20000000000 */
[----:B------:R-:W-:Y:S01]  /*1980*/  UIADD3 UR7, UR6, 0x502, URZ ;  /* 0x0000050206077890 */ /* 0x000fe2000fffe03f */
[----:B------:R-:W-:Y:S02]  /*1990*/  WARPGROUP.DEPBAR.LE gsb0, 0x0 ;  /* 0x00008000000079c5 */ /* 0x000fe40000010000 */
[----:B------:R-:W-:-:S06]  /*19a0*/  WARPGROUP.ARRIVE ;  /* 0x00000000000079c5 */ /* 0x000fcc0000000000 */
[----:B------:R-:W-:Y:S01]  /*19b0*/  HGMMA.64x16x16.F32 R96, gdesc[UR8], R96, gsb0 ;  /* 0x00200000086079f0 */ /* 0x000fe20008000860 */
[----:B------:R-:W-:Y:S01]  /*19c0*/  UIADD3 UR10, UR6, 0x482, URZ ;  /* 0x00000482060a7890 */ /* 0x000fe2000fffe03f */
[----:B------:R-:W-:Y:S01]  /*19d0*/  UMOV UR11, 0x40000040 ;  /* 0x40000040000b7882 */ /* 0x000fe20000000000 */
        /* <DEDUP_REMOVED lines=432> */
[----:B------:R-:W-:Y:S02]  /*34e0*/  WARPGROUP.DEPBAR.LE gsb0, 0x0 ;  /* 0x00008000000079c5 */ /* 0x000fe40000010000 */
[----:B------:R-:W-:-:S06]  /*34f0*/  WARPGROUP.ARRIVE ;  /* 0x00000000000079c5 */ /* 0x000fcc0000000000 */
[----:B------:R-:W-:Y:S01]  /*3500*/  HGMMA.64x16x16.F32 R96, gdesc[UR8], R96, gsb0 ;  /* 0x00200000086079f0 */ /* 0x000fe20008000860 */
[----:B------:R-:W-:Y:S01]  /*3510*/  UIADD3 UR10, UR6, 0xa06, URZ ;  /* 0x00000a06060a7890 */ /* 0x000fe2000fffe03f */
[----:B------:R-:W-:Y:S01]  /*3520*/  UMOV UR11, 0x40000040 ;  /* 0x40000040000b7882 */ /* 0x000fe20000000000 */
[----:B------:R-:W-:Y:S01]  /*3530*/  UIADD3 UR6, UR6, 0xa86, URZ ;  /* 0x00000a8606067890 */ /* 0x000fe2000fffe03f */
[----:B------:R-:W-:Y:S02]  /*3540*/  WARPGROUP.DEPBAR.LE gsb0, 0x0 ;  /* 0x00008000000079c5 */ /* 0x000fe40000010000 */
[----:B------:R-:W-:-:S06]  /*3550*/  WARPGROUP.ARRIVE ;  /* 0x00000000000079c5 */ /* 0x000fcc0000000000 */
[----:B------:R-:W-:Y:S03]  /*3560*/  HGMMA.64x16x16.F32 R88, gdesc[UR12], R88, gsb0 ;  /* 0x002000000c5879f0 */ /* 0x000fe60008000858 */
        /* <DEDUP_REMOVED lines=20> */
[----:B------:R-:W-:Y:S01]  /*36b0*/  HGMMA.64x16x16.F32 R32, gdesc[UR8], R32, gsb0 ;  /* 0x00200000082079f0 */ /* 0x000fe20008000820 */
[----:B------:R-:W-:Y:S01]  /*36c0*/  UMOV UR10, UR6 ;  /* 0x00000006000a7c82 */ /* 0x000fe20008000000 */
[----:B------:R-:W-:Y:S01]  /*36d0*/  UMOV UR11, 0x40000040 ;  /* 0x40000040000b7882 */ /* 0x000fe20000000000 */
[----:B------:R-:W-:Y:S02]  /*36e0*/  WARPGROUP.DEPBAR.LE gsb0, 0x0 ;  /* 0x00008000000079c5 */ /* 0x000fe40000010000 */
[----:B------:R-:W-:-:S06]  /*36f0*/  WARPGROUP.ARRIVE ;  /* 0x00000000000079c5 */ /* 0x000fcc0000000000 */
[----:B------:R-:W-:Y:S03]  /*3700*/  HGMMA.64x16x16.F32 R24, gdesc[UR8], R24, gsb0 ;  /* 0x00200000081879f0 */ /* 0x000fe60008000818 */
[----:B------:R-:W-:Y:S02]  /*3710*/  WARPGROUP.DEPBAR.LE gsb0, 0x0 ;  /* 0x00008000000079c5 */ /* 0x000fe40000010000 */
[----:B------:R-:W-:Y:S05]  /*3720*/  @!P1 BRA `(.L_x_18) ;  /* 0x0000002400509947 */ /* 0x000fea0003800000 */
[----:B------:R-:W-:-:S04]  /*3730*/  UIADD3 UR6, UR37, 0x1, URZ ;  /* 0x0000000125067890 */ /* 0x000fc8000fffe03f */
[----:B------:R-:W-:-:S04]  /*3740*/  UISETP.NE.AND UP0, UPT, UR6, 0x2, UPT ;  /* 0x000000020600788c */ /* 0x000fc8000bf05270 */
[----:B------:R-:W-:Y:S02]  /*3750*/  USEL UR7, URZ, 0x1, UP0 ;  /* 0x000000013f077887 */ /* 0x000fe40008000000 */
[----:B------:R-:W-:Y:S02]  /*3760*/  USEL UR6, UR6, URZ, UP0 ;  /* 0x0000003f06067287 */ /* 0x000fe40008000000 */
[----:B------:R-:W-:-:S06]  /*3770*/  ULOP3.LUT UR7, UR36, UR7, URZ, 0x3c, !UPT ;  /* 0x0000000724077292 */ /* 0x000fcc000f8e3c3f */
[----:B01----:R-:W-:Y:S01]  /*3780*/  IMAD.U32 R5, RZ, RZ, UR7 ;  /* 0x00000007ff057e24 */ /* 0x003fe2000f8e00ff */
[----:B------:R-:W-:-:S06]  /*3790*/  UMOV UR7, UR37 ;  /* 0x0000002500077c82 */ /* 0x000fcc0008000000 */
.L_x_25:
[----:B01----:R-:W-:Y:S05]  /*37a0*/  @!P0 BRA `(.L_x_19) ;  /* 0x0000000000048947 */ /* 0x003fea0003800000 */
[----:B------:R-:W-:Y:S01]  /*37b0*/  BPT.TRAP 0x1 ;  /* 0x000000040000795c */ /* 0x000fe20000300000 */
.L_x_19:
[----:B------:R-:W0:Y:S01]  /*37c0*/  S2UR UR9, SR_CgaCtaId ;  /* 0x00000000000979c3 */ /* 0x000e220000008800 */
[----:B------:R-:W-:Y:S01]  /*37d0*/  UMOV UR8, 0x400 ;  /* 0x0000040000087882 */ /* 0x000fe20000000000 */
[----:B------:R-:W-:Y:S01]  /*37e0*/  SHF.L.U32 R3, R5, 0x1f, RZ ;  /* 0x0000001f05037819 */ /* 0x000fe200000006ff */
[----:B0-----:R-:W-:-:S04]  /*37f0*/  ULEA UR8, UR9, UR8, 0x18 ;  /* 0x0000000809087291 */ /* 0x001fc8000f8ec03f */
[----:B------:R-:W-:-:S09]  /*3800*/  ULEA UR9, UR6, UR8, 0x3 ;  /* 0x0000000806097291 */ /* 0x000fd2000f8e183f */
[----:B------:R0:W1:Y:S01]  /*3810*/  SYNCS.PHASECHK.TRANS64.TRYWAIT P1, [UR9], R3 ;  /* 0x00000003ff0075a7 */ /* 0x0000620008020149 */
[----:B------:R-:W-:Y:S05]  /*3820*/  @!P0 BRA `(.L_x_20) ;  /* 0x0000000000048947 */ /* 0x000fea0003800000 */
[----:B------:R-:W-:Y:S01]  /*3830*/  BPT.TRAP 0x1 ;  /* 0x000000040000795c */ /* 0x000fe20000300000 */
.L_x_20:
[----:B-1----:R-:W-:Y:S05]  /*3840*/  @P1 BRA `(.L_x_21) ;  /* 0x0000000000081947 */ /* 0x002fea0003800000 */
[----:B------:R-:W1:Y:S02]  /*3850*/  SYNCS.PHASECHK.TRANS64.TRYWAIT P1, [UR9], R3 ;  /* 0x00000003ff0075a7 */ /* 0x000e640008020149 */
[----:B-1----:R-:W-:Y:S05]  /*3860*/  @!P1 BRA `(.L_x_22) ;  /* 0x000000a000009947 */ /* 0x002fea0003800000 */
.L_x_21:
[----:B------:R-:W-:Y:S01]  /*3870*/  ULEA UR12, UR6, UR4, 0xb ;  /* 0x00000004060c7291 */ /* 0x000fe2000f8e583f */
[----:B------:R-:W-:Y:S01]  /*3880*/  WARPGROUP.ARRIVE ;  /* 0x00000000000079c5 */ /* 0x000fe20000000000 */
[----:B------:R-:W-:Y:S01]  /*3890*/  UIMAD UR10, UR6, 0xb00, UR5 ;  /* 0x00000b00060a78a4 */ /* 0x000fe2000f8e0205 */
[----:B------:R-:W-:Y:S01]  /*38a0*/  UMOV UR13, 0x40000040 ;  /* 0x40000040000d7882 */ /* 0x000fe20000000000 */
[----:B------:R-:W-:Y:S02]  /*38b0*/  UMOV UR15, 0x40000040 ;  /* 0x40000040000f7882 */ /* 0x000fe40000000000 */
[----:B------:R-:W-:Y:S01]  /*38c0*/  UIADD3 UR18, UR10, 0x80, URZ ;  /* 0x000000800a127890 */ /* 0x000fe2000fffe03f */
[----:B------:R-:W-:Y:S02]  /*38d0*/  UMOV UR16, UR12 ;  /* 0x0000000c00107c82 */ /* 0x000fe40008000000 */
[----:B------:R-:W-:Y:S01]  /*38e0*/  UMOV UR14, UR10 ;  /* 0x0000000a000e7c82 */ /* 0x000fe20008000000 */
[----:B------:R-:W-:Y:S01]  /*38f0*/  UMOV UR17, UR13 ;  /* 0x0000000d00117c82 */ /* 0x000fe20008000000 */
[----:B------:R-:W-:Y:S01]  /*3900*/  HGMMA.64x16x16.F32 R104, gdesc[UR12], R104, gsb0 ;  /* 0x002000000c6879f0 */ /* 0x000fe20008000868 */
[----:B------:R-:W-:Y:S01]  /*3910*/  UMOV UR19, 0x40000040 ;  /* 0x4000004000137882 */ /* 0x000fe20000000000 */
[----:B------:R-:W-:-:S02]  /*3920*/  UIADD3 UR9, UR10, 0x100, URZ ;  /* 0x000001000a097890 */ /* 0x000fc4000fffe03f */
[----:B------:R-:W-:Y:S02]  /*3930*/  UIADD3 UR11, UR10, 0x180, URZ ;  /* 0x000001800a0b7890 */ /* 0x000fe4000fffe03f */
[----:B------:R-:W-:Y:S01]  /*3940*/  UIADD3 UR14, UR10, 0x200, URZ ;  /* 0x000002000a0e7890 */ /* 0x000fe2000fffe03f */
[----:B------:R-:W-:Y:S01]  /*3950*/  UMOV UR15, 0x40000040 ;  /* 0x40000040000f7882 */ /* 0x000fe20000000000 */
[----:B------:R-:W-:Y:S02]  /*3960*/  WARPGROUP.DEPBAR.LE gsb0, 0x0 ;  /* 0x00008000000079c5 */ /* 0x000fe40000010000 */
[----:B------:R-:W-:-:S06]  /*3970*/  WARPGROUP.ARRIVE ;  /* 0x00000000000079c5 */ /* 0x000fcc0000000000 */
[----:B------:R-:W-:Y:S01]  /*3980*/  HGMMA.64x16x16.F32 R96, gdesc[UR16], R96, gsb0 ;  /* 0x00200000106079f0 */ /* 0x000fe20008000860 */
[----:B------:R-:W-:Y:S01]  /*3990*/  UMOV UR16, UR12 ;  /* 0x0000000c00107c82 */ /* 0x000fe20008000000 */
[----:B------:R-:W-:Y:S01]  /*39a0*/  UMOV UR17, UR13 ;  /* 0x0000000d00117c82 */ /* 0x000fe20008000000 */
[----:B------:R-:W-:Y:S01]  /*39b0*/  UMOV UR18, UR9 ;  /* 0x0000000900127c82 */ /* 0x000fe20008000000 */
[----:B------:R-:W-:Y:S01]  /*39c0*/  UMOV UR19, 0x40000040 ;  /* 0x4000004000137882 */ /* 0x000fe20000000000 */
[----:B------:R-:W-:Y:S01]  /*39d0*/  UIADD3 UR9, UR10, 0x280, URZ ;  /* 0x000002800a097890 */ /* 0x000fe2000fffe03f */
        /* <DEDUP_REMOVED lines=63> */
[----:B------:R-:W-:Y:S02]  /*3dd0*/  UIADD3 UR13, UR10, 0x182, URZ ;  /* 0x000001820a0d7890 */ /* 0x000fe4000fffe03f */
        /* <DEDUP_REMOVED lines=443> */
[----:B------:R-:W-:Y:S02]  /*5990*/  UIADD3 UR16, UR10, 0xa06, URZ ;  /* 0x00000a060a107890 */ /* 0x000fe4000fffe03f */
[----:B------:R-:W-:Y:S01]  /*59a0*/  UIADD3 UR10, UR10, 0xa86, URZ ;  /* 0x00000a860a0a7890 */ /* 0x000fe2000fffe03f */
[----:B------:R-:W-:Y:S02]  /*59b0*/  WARPGROUP.DEPBAR.LE gsb0, 0x0 ;  /* 0x00008000000079c5 */ /* 0x000fe40000010000 */
[----:B------:R-:W-:-:S06]  /*59c0*/  WARPGROUP.ARRIVE ;  /* 0x00000000000079c5 */ /* 0x000fcc0000000000 */
[----:B------:R-:W-:Y:S01]  /*59d0*/  HGMMA.64x16x16.F32 R56, gdesc[UR12], R56, gsb0 ;  /* 0x002000000c3879f0 */ /* 0x000fe20008000838 */
[----:B------:R-:W-:Y:S01]  /*59e0*/  UMOV UR14, UR9 ;  /* 0x00000009000e7c82 */ /* 0x000fe20008000000 */
[----:B------:R-:W-:Y:S01]  /*59f0*/  UMOV UR15, 0x40000040 ;  /* 0x40000040000f7882 */ /* 0x000fe20000000000 */
        /* <DEDUP_REMOVED lines=20> */
[----:B------:R-:W-:Y:S01]  /*5b40*/  BPT.TRAP 0x1 ;  /* 0x000000040000795c */ /* 0x000fe20000300000 */
.L_x_23:
[----:B------:R-:W-:Y:S01]  /*5b50*/  ULEA UR8, UR7, UR8, 0x3 ;  /* 0x0000000807087291 */ /* 0x000fe2000f8e183f */
[----:B------:R-:W-:-:S03]  /*5b60*/  ISETP.GT.U32.AND P1, PT, R19, 0x1, PT ;  /* 0x000000011300780c */ /* 0x000fc60003f24070 */
[----:B------:R-:W-:-:S04]  /*5b70*/  UIADD3 UR8, UR8, 0x10, URZ ;  /* 0x0000001008087890 */ /* 0x000fc8000fffe03f */
[----:B------:R-:W-:-:S09]  /*5b80*/  UPRMT UR8, URZ, 0x654, UR8 ;  /* 0x000006543f087896 */ /* 0x000fd20008000008 */
[----:B------:R-:W-:Y:S01]  /*5b90*/  SYNCS.ARRIVE.TRANS64.RED.A1T0 RZ, [UR8], RZ ;  /* 0x000000ffffff79a7 */ /* 0x000fe20008100408 */
[----:B------:R-:W-:Y:S05]  /*5ba0*/  @P1 BRA `(.L_x_24) ;  /* 0x0000000000041947 */ /* 0x000fea0003800000 */
[----:B------:R-:W-:Y:S01]  /*5bb0*/  BPT.TRAP 0x1 ;  /* 0x000000040000795c */ /* 0x000fe20000300000 */
.L_x_24:
[----:B------:R-:W-:Y:S01]  /*5bc0*/  UIADD3 UR6, UR6, 0x1, URZ ;  /* 0x0000000106067890 */ /* 0x000fe2000fffe03f */
[C---:B------:R-:W-:Y:S01]  /*5bd0*/  ISETP.GT.AND P1, PT, R0.reuse, 0x1, PT ;  /* 0x000000010000780c */ /* 0x040fe20003f24270 */
[----:B------:R-:W-:Y:S01]  /*5be0*/  UIADD3 UR7, UR7, 0x1, URZ ;  /* 0x0000000107077890 */ /* 0x000fe2000fffe03f */
[----:B------:R-:W-:Y:S01]  /*5bf0*/  VIADD R0, R0, 0xffffffff ;  /* 0xffffffff00007836 */ /* 0x000fe20000000000 */
[----:B------:R-:W-:Y:S02]  /*5c00*/  UISETP.NE.AND UP0, UPT, UR6, 0x2, UPT ;  /* 0x000000020600788c */ /* 0x000fe4000bf05270 */
[----:B------:R-:W-:Y:S02]  /*5c10*/  UISETP.NE.AND UP1, UPT, UR7, 0x2, UPT ;  /* 0x000000020700788c */ /* 0x000fe4000bf25270 */
[----:B------:R-:W-:Y:S02]  /*5c20*/  USEL UR8, URZ, 0x1, UP0 ;  /* 0x000000013f087887 */ /* 0x000fe40008000000 */
[----:B------:R-:W-:-:S02]  /*5c30*/  USEL UR6, UR6, URZ, UP0 ;  /* 0x0000003f06067287 */ /* 0x000fc40008000000 */
[----:B------:R-:W-:Y:S02]  /*5c40*/  USEL UR7, UR7, URZ, UP1 ;  /* 0x0000003f07077287 */ /* 0x000fe40008800000 */
[----:B------:R-:W-:Y:S01]  /*5c50*/  LOP3.LUT R5, R5, UR8, RZ, 0x3c, !PT ;  /* 0x0000000805057c12 */ /* 0x000fe2000f8e3cff */
[----:B------:R-:W-:Y:S09]  /*5c60*/  @P1 BRA `(.L_x_25) ;  /* 0xffffffd800cc1947 */ /* 0x000ff2000383ffff */
.L_x_18:
[----:B------:R-:W2:Y:S02]  /*5c70*/  LDC R0, c[0x0][0x28c] ;  /* 0x0000a300ff007b82 */ /* 0x000ea40000000800 */
[----:B--2---:R-:W-:-:S13]  /*5c80*/  ISETP.GE.AND P1, PT, R0, 0x1, PT ;  /* 0x000000010000780c */ /* 0x004fda0003f26270 */
[----:B------:R-:W-:Y:S05]  /*5c90*/  @!P1 BRA `(.L_x_26) ;  /* 0x0000000000409947 */ /* 0x000fea0003800000 */
[----:B------:R-:W-:Y:S05]  /*5ca0*/  @!P0 BRA `(.L_x_27) ;  /* 0x0000000000048947 */ /* 0x000fea0003800000 */
[----:B------:R-:W-:Y:S01]  /*5cb0*/  BPT.TRAP 0x1 ;  /* 0x000000040000795c */ /* 0x000fe20000300000 */
.L_x_27:
[----:B------:R-:W2:Y:S01]  /*5cc0*/  S2UR UR6, SR_CgaCtaId ;  /* 0x00000000000679c3 */ /* 0x000ea20000008800 */
[----:B------:R-:W-:Y:S01]  /*5cd0*/  UISETP.LT.AND UP0, UPT, UR38, 0x1, UPT ;  /* 0x000000012600788c */ /* 0x000fe2000bf01270 */
[----:B------:R-:W-:Y:S01]  /*5ce0*/  ISETP.GT.U32.AND P0, PT, R19, 0x1, PT ;  /* 0x000000011300780c */ /* 0x000fe20003f04070 */
[----:B------:R-:W-:Y:S02]  /*5cf0*/  UMOV UR5, 0x400 ;  /* 0x0000040000057882 */ /* 0x000fe40000000000 */
[----:B------:R-:W-:-:S04]  /*5d00*/  USEL UR4, UR38, 0x1, UP0 ;  /* 0x0000000126047887 */ /* 0x000fc80008000000 */
[----:B------:R-:W-:-:S04]  /*5d10*/  UIADD3 UR4, UR37, UR38, -UR4 ;  /* 0x0000002625047290 */ /* 0x000fc8000fffe804 */
[----:B------:R-:W-:-:S04]  /*5d20*/  USHF.L.U32 UR4, UR4, 0x3, URZ ;  /* 0x0000000304047899 */ /* 0x000fc8000800063f */
[----:B------:R-:W-:Y:S02]  /*5d30*/  ULOP3.LUT UR4, UR4, 0x8, URZ, 0xc0, !UPT ;  /* 0x0000000804047892 */ /* 0x000fe4000f8ec03f */
[----:B--2---:R-:W-:-:S04]  /*5d40*/  ULEA UR5, UR6, UR5, 0x18 ;  /* 0x0000000506057291 */ /* 0x004fc8000f8ec03f */
[----:B------:R-:W-:-:S04]  /*5d50*/  UIADD3 UR4, UR5, 0x10, UR4 ;  /* 0x0000001005047890 */ /* 0x000fc8000fffe004 */
[----:B------:R-:W-:-:S09]  /*5d60*/  UPRMT UR4, URZ, 0x654, UR4 ;  /* 0x000006543f047896 */ /* 0x000fd20008000004 */
[----:B------:R-:W-:Y:S01]  /*5d70*/  SYNCS.ARRIVE.TRANS64.RED.A1T0 RZ, [UR4], RZ ;  /* 0x000000ffffff79a7 */ /* 0x000fe20008100404 */
[----:B------:R-:W-:Y:S05]  /*5d80*/  @P0 BRA `(.L_x_26) ;  /* 0x0000000000040947 */ /* 0x000fea0003800000 */
[----:B------:R-:W-:Y:S01]  /*5d90*/  BPT.TRAP 0x1 ;  /* 0x000000040000795c */ /* 0x000fe20000300000 */
.L_x_26:
[----:B------:R-:W2:Y:S01]  /*5da0*/  LDC R7, c[0x0][0x288] ;  /* 0x0000a200ff077b82 */ /* 0x000ea20000000800 */
[----:B------:R-:W-:Y:S01]  /*5db0*/  UIADD3 UR37, UR38, UR37, URZ ;  /* 0x0000002526257290 */ /* 0x000fe2000fffe03f */
[----:B01----:R-:W-:Y:S01]  /*5dc0*/  LOP3.LUT R4, R18, 0x60, RZ, 0xc0, !PT ;  /* 0x0000006012047812 */ /* 0x003fe200078ec0ff */
[----:B------:R-:W-:Y:S01]  /*5dd0*/  IMAD R9, R115, 0xb0, RZ ;  /* 0x000000b073097824 */ /* 0x000fe200078e02ff */
[----:B------:R-:W-:Y:S01]  /*5de0*/  LOP3.LUT R0, R22, 0x1, RZ, 0xc0, !PT ;  /* 0x0000000116007812 */ /* 0x000fe200078ec0ff */
[----:B------:R-:W-:Y:S01]  /*5df0*/  USHF.R.U32.HI UR4, URZ, 0x1, UR37 ;  /* 0x000000013f047899 */ /* 0x000fe20008011625 */
[----:B------:R-:W-:Y:S01]  /*5e00*/  SHF.R.U32.HI R3, RZ, 0x2, R18 ;  /* 0x00000002ff037819 */ /* 0x000fe20000011612 */
[----:B------:R-:W-:Y:S01]  /*5e10*/  IMAD.SHL.U32 R11, R114, 0x80, RZ ;  /* 0x00000080720b7824 */ /* 0x000fe200078e00ff */
[----:B------:R-:W-:Y:S01]  /*5e20*/  SHF.R.U32.HI R6, RZ, 0x1, R4 ;  /* 0x00000001ff067819 */ /* 0x000fe20000011604 */
[----:B------:R-:W-:Y:S01]  /*5e30*/  IMAD.SHL.U32 R4, R0, 0x40, RZ ;  /* 0x0000004000047824 */ /* 0x000fe200078e00ff */
[----:B------:R-:W-:Y:S01]  /*5e40*/  LOP3.LUT R3, R3, 0x7, RZ, 0xc0, !PT ;  /* 0x0000000703037812 */ /* 0x000fe200078ec0ff */
[----:B------:R-:W-:Y:S01]  /*5e50*/  ULOP3.LUT UR4, UR4, 0x1, URZ, 0xc0, !UPT ;  /* 0x0000000104047892 */ /* 0x000fe2000f8ec03f */
[----:B------:R-:W-:Y:S01]  /*5e60*/  IMAD.SHL.U32 R12, R18, 0x2, RZ ;  /* 0x00000002120c7824 */ /* 0x000fe200078e00ff */
[----:B------:R-:W-:Y:S01]  /*5e70*/  ULDC UR8, c[0x0][0x284] ;  /* 0x0000a10000087ab9 */ /* 0x000fe20000000800 */
[--C-:B------:R-:W-:Y:S01]  /*5e80*/  IADD3 R5, RZ, -R6, -R3.reuse ;  /* 0x80000006ff057210 */ /* 0x100fe20007ffe803 */
[----:B------:R-:W-:Y:S01]  /*5e90*/  UISETP.GT.U32.AND UP1, UPT, UR37, 0x1, UPT ;  /* 0x000000012500788c */ /* 0x000fe2000bf24070 */
[----:B------:R-:W-:Y:S01]  /*5ea0*/  LOP3.LUT R3, R4, 0x40, R3, 0xe2, !PT ;  /* 0x0000004004037812 */ /* 0x000fe200078ee203 */
[----:B------:R-:W-:Y:S01]  /*5eb0*/  UISETP.NE.U32.AND UP0, UPT, UR4, 0x1, UPT ;  /* 0x000000010400788c */ /* 0x000fe2000bf05070 */
[----:B------:R-:W-:Y:S01]  /*5ec0*/  LOP3.LUT R4, R18, 0x3, RZ, 0xc0, !PT ;  /* 0x0000000312047812 */ /* 0x000fe200078ec0ff */
[----:B------:R-:W-:Y:S01]  /*5ed0*/  ULDC.64 UR6, c[0x0][0x5d0] ;  /* 0x0001740000067ab9 */ /* 0x000fe20000000a00 */
[----:B------:R-:W-:Y:S01]  /*5ee0*/  SHF.R.S32.HI R15, RZ, 0x1f, R23 ;  /* 0x0000001fff0f7819 */ /* 0x000fe20000011417 */
[----:B------:R-:W-:Y:S01]  /*5ef0*/  UISETP.LT.U32.AND UP1, UPT, UR38, 0x2, UP1 ;  /* 0x000000022600788c */ /* 0x000fe20008f21070 */
[C---:B------:R-:W-:Y:S01]  /*5f00*/  LOP3.LUT R12, R9.reuse, 0x6, R12, 0xf8, !PT ;  /* 0x00000006090c7812 */ /* 0x040fe200078ef80c */
[----:B------:R-:W-:Y:S01]  /*5f10*/  UISETP.GT.U32.AND UP0, UPT, UR38, 0x1, !UP0 ;  /* 0x000000012600788c */ /* 0x000fe2000c704070 */
[----:B--2---:R-:W-:Y:S01]  /*5f20*/  ISETP.GE.AND P0, PT, R9, R7, PT ;  /* 0x000000070900720c */ /* 0x004fe20003f06270 */
[----:B------:R-:W-:Y:S01]  /*5f30*/  IMAD R8, R4, -0x2, R7 ;  /* 0xfffffffe04087824 */ /* 0x000fe200078e0207 */
[----:B------:R-:W-:Y:S01]  /*5f40*/  SHF.R.S32.HI R13, RZ, 0x1f, R12 ;  /* 0x0000001fff0d7819 */ /* 0x000fe2000001140c */
[----:B------:R-:W-:Y:S01]  /*5f50*/  IMAD R4, R15, UR6, RZ ;  /* 0x000000060f047c24 */ /* 0x000fe2000f8e02ff */
[----:B------:R-:W-:Y:S01]  /*5f60*/  ISETP.GE.OR P0, PT, R11, UR8, P0 ;  /* 0x000000080b007c0c */ /* 0x000fe20008706670 */
[----:B------:R-:W-:Y:S01]  /*5f70*/  IMAD R0, R0, -0x40, R5 ;  /* 0xffffffc000007824 */ /* 0x000fe200078e0205 */
[----:B------:R-:W-:Y:S01]  /*5f80*/  USEL UR5, URZ, 0x1, !UP1 ;  /* 0x000000013f057887 */ /* 0x000fe2000c800000 */
[----:B------:R-:W-:Y:S01]  /*5f90*/  IMAD.WIDE R114, R114, 0x80, RZ ;  /* 0x0000008072727825 */ /* 0x000fe200078e02ff */
[----:B------:R-:W-:-:S02]  /*5fa0*/  USEL UR4, URZ, 0x1, !UP0 ;  /* 0x000000013f047887 */ /* 0x000fc4000c000000 */
[----:B------:R-:W-:Y:S01]  /*5fb0*/  ULOP3.LUT UR37, UR37, 0x1, URZ, 0xc0, !UPT ;  /* 0x0000000125257892 */ /* 0x000fe2000f8ec03f */
[C---:B------:R-:W-:Y:S01]  /*5fc0*/  IMAD R7, R23.reuse, UR7, R4 ;  /* 0x0000000717077c24 */ /* 0x040fe2000f8e0204 */
[----:B------:R-:W-:Y:S01]  /*5fd0*/  ULOP3.LUT UR36, UR4, UR36, UR5, 0x96, !UPT ;  /* 0x0000002404247292 */ /* 0x000fe2000f8e9605 */
[----:B------:R-:W-:Y:S01]  /*5fe0*/  IMAD.WIDE.U32 R4, R23, UR6, R12 ;  /* 0x0000000617047c25 */ /* 0x000fe2000f8e000c */
[----:B------:R-:W-:Y:S02]  /*5ff0*/  IADD3 R0, -R11, UR8, R0 ;  /* 0x000000080b007c10 */ /* 0x000fe4000fffe100 */
[----:B------:R-:W-:Y:S01]  /*6000*/  LOP3.LUT R127, R114, R3, R6, 0xfe, !PT ;  /* 0x00000003727f7212 */ /* 0x000fe200078efe06 */
[----:B------:R-:W-:Y:S02]  /*6010*/  IMAD.IADD R3, R8, 0x1, -R9 ;  /* 0x0000000108037824 */ /* 0x000fe400078e0a09 */
[----:B------:R-:W-:Y:S02]  /*6020*/  IMAD.IADD R7, R5, 0x1, R7 ;  /* 0x0000000105077824 */ /* 0x000fe400078e0207 */
[----:B------:R-:W-:-:S02]  /*6030*/  IMAD.MOV.U32 R8, RZ, RZ, -0x1 ;  /* 0xffffffffff087424 */ /* 0x000fc400078e00ff */
[----:B------:R-:W-:Y:S01]  /*6040*/  IMAD.MOV.U32 R6, RZ, RZ, R4 ;  /* 0x000000ffff067224 */ /* 0x000fe200078e0004 */
[----:B------:R-:W-:Y:S06]  /*6050*/  @P0 BRA `(.L_x_28) ;  /* 0x0000005800cc0947 */ /* 0x000fec0003800000 */
[----:B------:R-:W0:Y:S01]  /*6060*/  LDC.64 R4, c[0x0][0x5c8] ;  /* 0x00017200ff047b82 */ /* 0x000e220000000a00 */
[----:B-----5:R-:W-:Y:S01]  /*6070*/  FSETP.NEU.AND P0, PT, R113, RZ, PT ;  /* 0x000000ff7100720b */ /* 0x020fe20003f0d000 */
[----:B------:R-:W-:Y:S01]  /*6080*/  BSSY B0, `(.L_x_28) ;  /* 0x00005b0000007945 */ /* 0x000fe20003800000 */
[----:B------:R-:W-:-:S04]  /*6090*/  ISETP.GT.AND P1, PT, R3, RZ, PT ;  /* 0x000000ff0300720c */ /* 0x000fc80003f24270 */
[----:B------:R-:W-:Y:S01]  /*60a0*/  ISETP.GT.AND P2, PT, R0, RZ, P1 ;  /* 0x000000ff0000720c */ /* 0x000fe20000f44270 */
[-C--:B0-----:R-:W-:Y:S02]  /*60b0*/  IMAD R10, R115, R4.reuse, RZ ;  /* 0x00000004730a7224 */ /* 0x081fe400078e02ff */
[----:B------:R-:W-:-:S04]  /*60c0*/  IMAD.WIDE.U32 R6, R127, R4, R6 ;  /* 0x000000047f067225 */ /* 0x000fc800078e0006 */
[----:B------:R-:W-:-:S04]  /*60d0*/  IMAD R9, R127, R5, R10 ;  /* 0x000000057f097224 */ /* 0x000fc800078e020a */
[----:B------:R-:W-:Y:S01]  /*60e0*/  IMAD.IADD R129, R7, 0x1, R9 ;  /* 0x0000000107817824 */ /* 0x000fe200078e0209 */
[----:B------:R-:W-:Y:S06]  /*60f0*/  @!P0 BRA `(.L_x_29) ;  /* 0x0000003c00088947 */ /* 0x000fec0003800000 */
[----:B------:R-:W0:Y:S01]  /*6100*/  LDC.64 R120, c[0x0][0x5b8] ;  /* 0x00016e00ff787b82 */ /* 0x000e220000000a00 */
[----:B------:R-:W-:-:S07]  /*6110*/  ULDC.64 UR4, c[0x0][0x5c0] ;  /* 0x0001700000047ab9 */ /* 0x000fce0000000a00 */
[----:B------:R-:W1:Y:S08]  /*6120*/  LDC.64 R122, c[0x0][0x5b0] ;  /* 0x00016c00ff7a7b82 */ /* 0x000e700000000a00 */
[----:B------:R-:W2:Y:S01]  /*6130*/  LDC.64 R124, c[0x0][0x5a8] ;  /* 0x00016a00ff7c7b82 */ /* 0x000ea20000000a00 */
[-C--:B0-----:R-:W-:Y:S02]  /*6140*/  IMAD R10, R15, R120.reuse, RZ ;  /* 0x000000780f0a7224 */ /* 0x081fe400078e02ff */
[----:B------:R-:W-:-:S04]  /*6150*/  IMAD.WIDE.U32 R118, R23, R120, R12 ;  /* 0x0000007817767225 */ /* 0x000fc800078e000c */
[----:B------:R-:W-:Y:S02]  /*6160*/  IMAD R117, R23, R121, R10 ;  /* 0x0000007917757224 */ /* 0x000fe400078e020a */
[-C--:B-1----:R-:W-:Y:S02]  /*6170*/  IMAD R114, R115, R122.reuse, RZ ;  /* 0x0000007a73727224 */ /* 0x082fe400078e02ff */
[----:B------:R-:W-:Y:S02]  /*6180*/  IMAD.IADD R15, R119, 0x1, R117 ;  /* 0x00000001770f7824 */ /* 0x000fe400078e0275 */
[----:B------:R-:W-:Y:S02]  /*6190*/  IMAD.MOV.U32 R14, RZ, RZ, R118 ;  /* 0x000000ffff0e7224 */ /* 0x000fe400078e0076 */
[C---:B------:R-:W-:Y:S02]  /*61a0*/  IMAD R121, R127.reuse, R123, R114 ;  /* 0x0000007b7f797224 */ /* 0x040fe400078e0272 */
[----:B------:R-:W-:-:S04]  /*61b0*/  IMAD.WIDE.U32 R10, R127, R122, R14 ;  /* 0x0000007a7f0a7225 */ /* 0x000fc800078e000e */
[----:B------:R-:W-:Y:S01]  /*61c0*/  IMAD.IADD R7, R11, 0x1, R121 ;  /* 0x000000010b077824 */ /* 0x000fe200078e0279 */
[----:B--2---:R-:W-:-:S04]  /*61d0*/  LEA R20, P0, R10, R124, 0x1 ;  /* 0x0000007c0a147211 */ /* 0x004fc800078008ff */
[----:B------:R-:W-:-:S05]  /*61e0*/  LEA.HI.X R21, R10, R125, R7, 0x1, P0 ;  /* 0x0000007d0a157211 */ /* 0x000fca00000f0c07 */
[----:B------:R-:W2:Y:S01]  /*61f0*/  @P2 LDG.E.LTC128B.U16 R9, desc[UR46][R20.64] ;  /* 0x0000002e14092981 */ /* 0x000ea2000c1e1520 */
[----:B------:R-:W-:Y:S01]  /*6200*/  IMAD.WIDE.U32 R114, R127, R122, R12 ;  /* 0x0000007a7f727225 */ /* 0x000fe200078e000c */
[----:B------:R-:W-:Y:S03]  /*6210*/  BSSY B1, `(.L_x_30) ;  /* 0x0000014000017945 */ /* 0x000fe60003800000 */
[----:B------:R-:W-:Y:S02]  /*6220*/  IMAD.IADD R115, R121, 0x1, R115 ;  /* 0x0000000179737824 */ /* 0x000fe400078e0273 */
[----:B------:R-:W-:-:S04]  /*6230*/  IMAD.WIDE.U32 R114, R23, R120, R114 ;  /* 0x0000007817727225 */ /* 0x000fc800078e0072 */
[----:B--2---:R-:W-:-:S05]  /*6240*/  HADD2.F32 R10, -RZ, R9.H0_H0 ;  /* 0x20000009ff0a7230 */ /* 0x004fca0000004100 */
[----:B------:R-:W-:Y:S01]  /*6250*/  FMUL R7, R10, R113 ;  /* 0x000000710a077220 */ /* 0x000fe20000400000 */
[----:B------:R-:W-:-:S03]  /*6260*/  LEA R10, P0, R6, UR4, 0x1 ;  /* 0x00000004060a7c11 */ /* 0x000fc6000f8008ff */
[----:B------:R-:W-:Y:S01]  /*6270*/  FFMA R7, R104, R112, R7 ;  /* 0x0000007068077223 */ /* 0x000fe20000000007 */
[----:B------:R-:W-:Y:S02]  /*6280*/  LEA.HI.X R11, R6, UR5, R129, 0x1, P0 ;  /* 0x00000005060b7c11 */ /* 0x000fe400080f0c81 */
[----:B------:R-:W-:Y:S02]  /*6290*/  ISETP.GT.AND P0, PT, R3, 0x1, PT ;  /* 0x000000010300780c */ /* 0x000fe40003f04270 */
[----:B------:R-:W-:Y:S01]  /*62a0*/  F2FP.F16.F32.PACK_AB R20, RZ, R7 ;  /* 0x00000007ff14723e */ /* 0x000fe200000000ff */
[----:B------:R-:W-:Y:S01]  /*62b0*/  IMAD.IADD R7, R117, 0x1, R115 ;  /* 0x0000000175077824 */ /* 0x000fe200078e0273 */
[----:B------:R-:W-:Y:S02]  /*62c0*/  ISETP.GT.AND P3, PT, R0, RZ, P0 ;  /* 0x000000ff0000720c */ /* 0x000fe40000764270 */
[----:B------:R-:W-:Y:S01]  /*62d0*/  PRMT R21, R20, 0x7610, R21 ;  /* 0x0000761014157816 */ /* 0x000fe20000000015 */
[----:B------:R-:W-:Y:S01]  /*62e0*/  IMAD.SHL.U32 R20, R122, 0x8, RZ ;  /* 0x000000087a147824 */ /* 0x000fe200078e00ff */
[----:B------:R-:W-:-:S03]  /*62f0*/  LEA R6, P4, R114, R124, 0x1 ;  /* 0x0000007c72067211 */ /* 0x000fc600078808ff */
[----:B------:R0:W-:Y:S01]  /*6300*/  @P2 STG.E.U16 desc[UR46][R10.64], R21 ;  /* 0x000000150a002986 */ /* 0x0001e2000c10152e */
[----:B------:R-:W-:Y:S02]  /*6310*/  LEA.HI.X R7, R114, R125, R7, 0x1, P4 ;  /* 0x0000007d72077211 */ /* 0x000fe400020f0c07 */
[----:B0-----:R-:W-:-:S03]  /*6320*/  SHF.L.U64.HI R21, R122, 0x3, R123 ;  /* 0x000000037a157819 */ /* 0x001fc6000001027b */
[----:B------:R-:W-:Y:S05]  /*6330*/  @!P3 BRA `(.L_x_31) ;  /* 0x000000000004b947 */ /* 0x000fea0003800000 */
[----:B------:R0:W5:Y:S02]  /*6340*/  LDG.E.LTC128B.U16 R9, desc[UR46][R6.64+0x2] ;  /* 0x0000022e06097981 */ /* 0x000164000c1e1520 */
.L_x_31:
[----:B------:R-:W-:Y:S05]  /*6350*/  BSYNC B1 ;  /* 0x0000000000017941 */ /* 0x000fea0003800000 */
.L_x_30:
[----:B-----5:R-:W-:Y:S01]  /*6360*/  HADD2.F32 R14, -RZ, R9.H0_H0 ;  /* 0x20000009ff0e7230 */ /* 0x020fe20000004100 */
[----:B------:R-:W-:Y:S01]  /*6370*/  ISETP.GT.AND P1, PT, R0, 0x8, P1 ;  /* 0x000000080000780c */ /* 0x000fe20000f24270 */
[----:B------:R-:W-:Y:S01]  /*6380*/  IMAD.WIDE.U32 R20, R127, R122, R20 ;  /* 0x0000007a7f147225 */ /* 0x000fe200078e0014 */
[----:B------:R-:W-:-:S03]  /*6390*/  PRMT R104, R9, 0x7610, R104 ;  /* 0x0000761009687816 */ /* 0x000fc60000000068 */
[----:B------:R-:W-:Y:S01]  /*63a0*/  FMUL R14, R14, R113 ;  /* 0x000000710e0e7220 */ /* 0x000fe20000400000 */
[----:B------:R-:W-:Y:S01]  /*63b0*/  IMAD.IADD R121, R121, 0x1, R21 ;  /* 0x0000000179797824 */ /* 0x000fe200078e0215 */
[----:B------:R-:W-:Y:S02]  /*63c0*/  IADD3 R118, P2, R118, R20, RZ ;  /* 0x0000001476767210 */ /* 0x000fe40007f5e0ff */
[----:B------:R-:W-:-:S03]  /*63d0*/  FFMA R105, R105, R112, R14 ;  /* 0x0000007069697223 */ /* 0x000fc6000000000e */
[----:B------:R-:W-:Y:S01]  /*63e0*/  IMAD.X R15, R121, 0x1, R15, P2 ;  /* 0x00000001790f7824 */ /* 0x000fe200010e060f */
[C---:B------:R-:W-:Y:S02]  /*63f0*/  LEA R14, P2, R118.reuse, R124, 0x1 ;  /* 0x0000007c760e7211 */ /* 0x040fe400078408ff */
[----:B------:R-:W-:Y:S02]  /*6400*/  F2FP.F16.F32.PACK_AB R105, RZ, R105 ;  /* 0x00000069ff69723e */ /* 0x000fe400000000ff */
[----:B------:R-:W-:-:S03]  /*6410*/  LEA.HI.X R15, R118, R125, R15, 0x1, P2 ;  /* 0x0000007d760f7211 */ /* 0x000fc600010f0c0f */
[----:B------:R1:W-:Y:S04]  /*6420*/  @P3 STG.E.U16 desc[UR46][R10.64+0x2], R105 ;  /* 0x000002690a003986 */ /* 0x0003e8000c10152e */
[----:B------:R-:W2:Y:S01]  /*6430*/  @P1 LDG.E.LTC128B.U16 R104, desc[UR46][R14.64] ;  /* 0x0000002e0e681981 */ /* 0x000ea2000c1e1520 */
[----:B------:R-:W-:Y:S01]  /*6440*/  IADD3 R20, P2, R12, R20, RZ ;  /* 0x000000140c147210 */ /* 0x000fe20007f5e0ff */
[----:B------:R-:W-:Y:S01]  /*6450*/  BSSY B1, `(.L_x_32) ;  /* 0x0000011000017945 */ /* 0x000fe20003800000 */
[----:B------:R-:W-:-:S03]  /*6460*/  ISETP.GT.AND P0, PT, R0, 0x8, P0 ;  /* 0x000000080000780c */ /* 0x000fc60000704270 */
[----:B------:R-:W-:Y:S01]  /*6470*/  IMAD.X R21, R13, 0x1, R121, P2 ;  /* 0x000000010d157824 */ /* 0x000fe200010e0679 */
[----:B------:R-:W-:Y:S01]  /*6480*/  SHF.L.U64.HI R13, R4, 0x4, R5 ;  /* 0x00000004040d7819 */ /* 0x000fe20000010205 */
[----:B------:R-:W-:-:S04]  /*6490*/  IMAD.WIDE.U32 R20, R23, R120, R20 ;  /* 0x0000007817147225 */ /* 0x000fc800078e0014 */
[----:B------:R-:W-:Y:S02]  /*64a0*/  IMAD.IADD R5, R117, 0x1, R21 ;  /* 0x0000000175057824 */ /* 0x000fe400078e0215 */
[----:B--2---:R-:W-:-:S05]  /*64b0*/  HADD2.F32 R12, -RZ, R104.H0_H0 ;  /* 0x20000068ff0c7230 */ /* 0x004fca0000004100 */
[----:B------:R-:W-:Y:S01]  /*64c0*/  FMUL R9, R12, R113 ;  /* 0x000000710c097220 */ /* 0x000fe20000400000 */
[----:B------:R-:W-:Y:S02]  /*64d0*/  LEA R12, P2, R4, R10, 0x4 ;  /* 0x0000000a040c7211 */ /* 0x000fe400078420ff */
[----:B------:R-:W-:Y:S01]  /*64e0*/  LEA R4, P3, R20, R124, 0x1 ;  /* 0x0000007c14047211 */ /* 0x000fe200078608ff */
[----:B------:R-:W-:Y:S02]  /*64f0*/  FFMA R9, R106, R112, R9 ;  /* 0x000000706a097223 */ /* 0x000fe40000000009 */
[----:B------:R-:W-:Y:S01]  /*6500*/  IMAD.X R13, R13, 0x1, R11, P2 ;  /* 0x000000010d0d7824 */ /* 0x000fe200010e060b */
[----:B------:R-:W-:Y:S02]  /*6510*/  LEA.HI.X R5, R20, R125, R5, 0x1, P3 ;  /* 0x0000007d14057211 */ /* 0x000fe400018f0c05 */
[----:B------:R-:W-:-:S05]  /*6520*/  F2FP.F16.F32.PACK_AB R9, RZ, R9 ;  /* 0x00000009ff09723e */ /* 0x000fca00000000ff */
[----:B------:R1:W-:Y:S01]  /*6530*/  @P1 STG.E.U16 desc[UR46][R12.64], R9 ;  /* 0x000000090c001986 */ /* 0x0003e2000c10152e */
[----:B------:R-:W-:Y:S05]  /*6540*/  @!P0 BRA `(.L_x_33) ;  /* 0x0000000000048947 */ /* 0x000fea0003800000 */
[----:B------:R2:W5:Y:S02]  /*6550*/  LDG.E.LTC128B.U16 R104, desc[UR46][R4.64+0x2] ;  /* 0x0000022e04687981 */ /* 0x000564000c1e1520 */
.L_x_33:
[----:B------:R-:W-:Y:S05]  /*6560*/  BSYNC B1 ;  /* 0x0000000000017941 */ /* 0x000fea0003800000 */
.L_x_32:
[----:B-----5:R-:W-:Y:S01]  /*6570*/  HADD2.F32 R14, -RZ, R104.H0_H0 ;  /* 0x20000068ff0e7230 */ /* 0x020fe20000004100 */
[----:B------:R-:W-:Y:S01]  /*6580*/  ISETP.GT.AND P1, PT, R3, 0x8, PT ;  /* 0x000000080300780c */ /* 0x000fe20003f24270 */
[----:B------:R-:W-:Y:S03]  /*6590*/  BSSY B1, `(.L_x_34) ;  /* 0x0000008000017945 */ /* 0x000fe60003800000 */
[----:B------:R-:W-:Y:S01]  /*65a0*/  FMUL R14, R14, R113 ;  /* 0x000000710e0e7220 */ /* 0x000fe20000400000 */
[----:B------:R-:W-:-:S03]  /*65b0*/  ISETP.GT.AND P2, PT, R0, RZ, P1 ;  /* 0x000000ff0000720c */ /* 0x000fc60000f44270 */
[----:B------:R-:W-:-:S05]  /*65c0*/  FFMA R14, R107, R112, R14 ;  /* 0x000000706b0e7223 */ /* 0x000fca000000000e */
[----:B------:R-:W-:-:S05]  /*65d0*/  F2FP.F16.F32.PACK_AB R14, RZ, R14 ;  /* 0x0000000eff0e723e */ /* 0x000fca00000000ff */
[----:B------:R3:W-:Y:S01]  /*65e0*/  @P0 STG.E.U16 desc[UR46][R12.64+0x2], R14 ;  /* 0x0000020e0c000986 */ /* 0x0007e2000c10152e */
[----:B------:R-:W-:Y:S05]  /*65f0*/  @!P2 BRA `(.L_x_35) ;  /* 0x000000000004a947 */ /* 0x000fea0003800000 */
[----:B------:R4:W5:Y:S02]  /*6600*/  LDG.E.LTC128B.U16 R104, desc[UR46][R6.64+0x10] ;  /* 0x0000102e06687981 */ /* 0x000964000c1e1520 */
.L_x_35:
[----:B------:R-:W-:Y:S05]  /*6610*/  BSYNC B1 ;  /* 0x0000000000017941 */ /* 0x000fea0003800000 */
.L_x_34:
[----:B---3-5:R-:W-:Y:S01]  /*6620*/  HADD2.F32 R14, -RZ, R104.H0_H0 ;  /* 0x20000068ff0e7230 */ /* 0x028fe20000004100 */
[----:B------:R-:W-:Y:S01]  /*6630*/  ISETP.GT.AND P0, PT, R3, 0x9, PT ;  /* 0x000000090300780c */ /* 0x000fe20003f04270 */
[----:B------:R-:W-:Y:S03]  /*6640*/  BSSY B1, `(.L_x_36) ;  /* 0x0000008000017945 */ /* 0x000fe60003800000 */
[----:B-1----:R-:W-:Y:S01]  /*6650*/  FMUL R9, R14, R113 ;  /* 0x000000710e097220 */ /* 0x002fe20000400000 */
[----:B------:R-:W-:-:S03]  /*6660*/  ISETP.GT.AND P3, PT, R0, RZ, P0 ;  /* 0x000000ff0000720c */ /* 0x000fc60000764270 */
[----:B------:R-:W-:-:S05]  /*6670*/  FFMA R9, R108, R112, R9 ;  /* 0x000000706c097223 */ /* 0x000fca0000000009 */
[----:B------:R-:W-:-:S05]  /*6680*/  F2FP.F16.F32.PACK_AB R9, RZ, R9 ;  /* 0x00000009ff09723e */ /* 0x000fca00000000ff */
[----:B------:R1:W-:Y:S01]  /*6690*/  @P2 STG.E.U16 desc[UR46][R10.64+0x10], R9 ;  /* 0x000010090a002986 */ /* 0x0003e2000c10152e */
[----:B------:R-:W-:Y:S05]  /*66a0*/  @!P3 BRA `(.L_x_37) ;  /* 0x000000000004b947 */ /* 0x000fea0003800000 */
[----:B------:R3:W5:Y:S02]  /*66b0*/  LDG.E.LTC128B.U16 R104, desc[UR46][R6.64+0x12] ;  /* 0x0000122e06687981 */ /* 0x000764000c1e1520 */
.L_x_37:
[----:B------:R-:W-:Y:S05]  /*66c0*/  BSYNC B1 ;  /* 0x0000000000017941 */ /* 0x000fea0003800000 */
.L_x_36:
[----:B-----5:R-:W-:Y:S01]  /*66d0*/  HADD2.F32 R14, -RZ, R104.H0_H0 ;  /* 0x20000068ff0e7230 */ /* 0x020fe20000004100 */
[----:B------:R-:W-:Y:S01]  /*66e0*/  ISETP.GT.AND P1, PT, R0, 0x8, P1 ;  /* 0x000000080000780c */ /* 0x000fe20000f24270 */
[----:B------:R-:W-:Y:S03]  /*66f0*/  BSSY B1, `(.L_x_38) ;  /* 0x0000007000017945 */ /* 0x000fe60003800000 */
[----:B------:R-:W-:-:S04]  /*6700*/  FMUL R14, R14, R113 ;  /* 0x000000710e0e7220 */ /* 0x000fc80000400000 */
[----:B------:R-:W-:-:S05]  /*6710*/  FFMA R14, R109, R112, R14 ;  /* 0x000000706d0e7223 */ /* 0x000fca000000000e */
[----:B------:R-:W-:-:S05]  /*6720*/  F2FP.F16.F32.PACK_AB R14, RZ, R14 ;  /* 0x0000000eff0e723e */ /* 0x000fca00000000ff */
[----:B------:R0:W-:Y:S01]  /*6730*/  @P3 STG.E.U16 desc[UR46][R10.64+0x12], R14 ;  /* 0x0000120e0a003986 */ /* 0x0001e2000c10152e */
[----:B------:R-:W-:Y:S05]  /*6740*/  @!P1 BRA `(.L_x_39) ;  /* 0x0000000000049947 */ /* 0x000fea0003800000 */
[----:B------:R0:W5:Y:S02]  /*6750*/  LDG.E.LTC128B.U16 R104, desc[UR46][R4.64+0x10] ;  /* 0x0000102e04687981 */ /* 0x000164000c1e1520 */
.L_x_39:
[----:B------:R-:W-:Y:S05]  /*6760*/  BSYNC B1 ;  /* 0x0000000000017941 */ /* 0x000fea0003800000 */
.L_x_38:
[----:B0----5:R-:W-:Y:S01]  /*6770*/  HADD2.F32 R14, -RZ, R104.H0_H0 ;  /* 0x20000068ff0e7230 */ /* 0x021fe20000004100 */
[----:B------:R-:W-:Y:S01]  /*6780*/  ISETP.GT.AND P0, PT, R0, 0x8, P0 ;  /* 0x000000080000780c */ /* 0x000fe20000704270 */
[----:B------:R-:W-:Y:S03]  /*6790*/  BSSY B1, `(.L_x_40) ;  /* 0x0000007000017945 */ /* 0x000fe60003800000 */
[----:B-1----:R-:W-:-:S04]  /*67a0*/  FMUL R9, R14, R113 ;  /* 0x000000710e097220 */ /* 0x002fc80000400000 */
[----:B------:R-:W-:-:S05]  /*67b0*/  FFMA R9, R110, R112, R9 ;  /* 0x000000706e097223 */ /* 0x000fca0000000009 */
[----:B------:R-:W-:-:S05]  /*67c0*/  F2FP.F16.F32.PACK_AB R9, RZ, R9 ;  /* 0x00000009ff09723e */ /* 0x000fca00000000ff */
[----:B------:R0:W-:Y:S01]  /*67d0*/  @P1 STG.E.U16 desc[UR46][R12.64+0x10], R9 ;  /* 0x000010090c001986 */ /* 0x0001e2000c10152e */
[----:B------:R-:W-:Y:S05]  /*67e0*/  @!P0 BRA `(.L_x_41) ;  /* 0x0000000000048947 */ /* 0x000fea0003800000 */
[----:B------:R1:W5:Y:S02]  /*67f0*/  LDG.E.LTC128B.U16 R104, desc[UR46][R4.64+0x12] ;  /* 0x0000122e04687981 */ /* 0x000364000c1e1520 */
.L_x_41:
[----:B------:R-:W-:Y:S05]  /*6800*/  BSYNC B1 ;  /* 0x0000000000017941 */ /* 0x000fea0003800000 */
.L_x_40:
        /* <DEDUP_REMOVED lines=10> */
.L_x_43:
[----:B------:R-:W-:Y:S05]  /*68b0*/  BSYNC B1 ;  /* 0x0000000000017941 */ /* 0x000fea0003800000 */
.L_x_42:
[----:B0----5:R-:W-:Y:S01]  /*68c0*/  HADD2.F32 R14, -RZ, R104.H0_H0 ;  /* 0x20000068ff0e7230 */ /* 0x021fe20000004100 */
        /* <DEDUP_REMOVED lines=9> */
.L_x_45:
[----:B------:R-:W-:Y:S05]  /*6960*/  BSYNC B1 ;  /* 0x0000000000017941 */ /* 0x000fea0003800000 */
.L_x_44:
        /* <DEDUP_REMOVED lines=9> */
.L_x_47:
[----:B------:R-:W-:Y:S05]  /*6a00*/  BSYNC B1 ;  /* 0x0000000000017941 */ /* 0x000fea0003800000 */
.L_x_46:
[----:B0----5:R-:W-:Y:S01]  /*6a10*/  HADD2.F32 R14, -RZ, R104.H0_H0 ;  /* 0x20000068ff0e7230 */ /* 0x021fe20000004100 */
        /* <DEDUP_REMOVED lines=8> */
.L_x_49:
[----:B------:R-:W-:Y:S05]  /*6aa0*/  BSYNC B1 ;  /* 0x0000000000017941 */ /* 0x000fea0003800000 */
.L_x_48:
        /* <DEDUP_REMOVED lines=10> */
.L_x_51:
[----:B------:R-:W-:Y:S05]  /*6b50*/  BSYNC B1 ;  /* 0x0000000000017941 */ /* 0x000fea0003800000 */
.L_x_50:
        /* <DEDUP_REMOVED lines=10> */
.L_x_53:
[----:B------:R-:W-:Y:S05]  /*6c00*/  BSYNC B1 ;  /* 0x0000000000017941 */ /* 0x000fea0003800000 */
.L_x_52:
        /* <DEDUP_REMOVED lines=9> */
.L_x_55:
[----:B------:R-:W-:Y:S05]  /*6ca0*/  BSYNC B1 ;  /* 0x0000000000017941 */ /* 0x000fea0003800000 */
.L_x_54:
        /* <DEDUP_REMOVED lines=9> */
.L_x_57:
[----:B------:R-:W-:Y:S05]  /*6d40*/  BSYNC B1 ;  /* 0x0000000000017941 */ /* 0x000fea0003800000 */
.L_x_56:
        /* <DEDUP_REMOVED lines=10> */
.L_x_59:
[----:B------:R-:W-:Y:S05]  /*6df0*/  BSYNC B1 ;  /* 0x0000000000017941 */ /* 0x000fea0003800000 */
.L_x_58:
        /* <DEDUP_REMOVED lines=10> */
.L_x_61:
[----:B------:R-:W-:Y:S05]  /*6ea0*/  BSYNC B1 ;  /* 0x0000000000017941 */ /* 0x000fea0003800000 */
.L_x_60:
        /* <DEDUP_REMOVED lines=9> */
.L_x_63:
[----:B------:R-:W-:Y:S05]  /*6f40*/  BSYNC B1 ;  /* 0x0000000000017941 */ /* 0x000fea0003800000 */
.L_x_62:
        /* <DEDUP_REMOVED lines=9> */
.L_x_65:
[----:B------:R-:W-:Y:S05]  /*6fe0*/  BSYNC B1 ;  /* 0x0000000000017941 */ /* 0x000fea0003800000 */
.L_x_64:
        /* <DEDUP_REMOVED lines=10> */
.L_x_67:
[----:B------:R-:W-:Y:S05]  /*7090*/  BSYNC B1 ;  /* 0x0000000000017941 */ /* 0x000fea0003800000 */
.L_x_66:
        /* <DEDUP_REMOVED lines=10> */
.L_x_69:
[----:B------:R-:W-:Y:S05]  /*7140*/  BSYNC B1 ;  /* 0x0000000000017941 */ /* 0x000fea0003800000 */
.L_x_68:
        /* <DEDUP_REMOVED lines=9> */
.L_x_71:
[----:B------:R-:W-:Y:S05]  /*71e0*/  BSYNC B1 ;  /* 0x0000000000017941 */ /* 0x000fea0003800000 */
.L_x_70:
        /* <DEDUP_REMOVED lines=9> */
.L_x_73:
[----:B------:R-:W-:Y:S05]  /*7280*/  BSYNC B1 ;  /* 0x0000000000017941 */ /* 0x000fea0003800000 */
.L_x_72:
        /* <DEDUP_REMOVED lines=10> */
.L_x_75:
[----:B------:R-:W-:Y:S05]  /*7330*/  BSYNC B1 ;  /* 0x0000000000017941 */ /* 0x000fea0003800000 */
.L_x_74:
        /* <DEDUP_REMOVED lines=10> */
.L_x_77:
[----:B------:R-:W-:Y:S05]  /*73e0*/  BSYNC B1 ;  /* 0x0000000000017941 */ /* 0x000fea0003800000 */
.L_x_76:
        /* <DEDUP_REMOVED lines=9> */
.L_x_79:
[----:B------:R-:W-:Y:S05]  /*7480*/  BSYNC B1 ;  /* 0x0000000000017941 */ /* 0x000fea0003800000 */
.L_x_78:
        /* <DEDUP_REMOVED lines=9> */
.L_x_81:
[----:B------:R-:W-:Y:S05]  /*7520*/  BSYNC B1 ;  /* 0x0000000000017941 */ /* 0x000fea0003800000 */
.L_x_80:
        /* <DEDUP_REMOVED lines=10> */
.L_x_83:
[----:B------:R-:W-:Y:S05]  /*75d0*/  BSYNC B1 ;  /* 0x0000000000017941 */ /* 0x000fea0003800000 */
.L_x_82:
        /* <DEDUP_REMOVED lines=10> */
.L_x_85:
[----:B------:R-:W-:Y:S05]  /*7680*/  BSYNC B1 ;  /* 0x0000000000017941 */ /* 0x000fea0003800000 */
.L_x_84:
        /* <DEDUP_REMOVED lines=9> */
.L_x_87:
[----:B------:R-:W-:Y:S05]  /*7720*/  BSYNC B1 ;  /* 0x0000000000017941 */ /* 0x000fea0003800000 */
.L_x_86:
        /* <DEDUP_REMOVED lines=9> */
.L_x_89:
[----:B------:R-:W-:Y:S05]  /*77c0*/  BSYNC B1 ;  /* 0x0000000000017941 */ /* 0x000fea0003800000 */
.L_x_88:
        /* <DEDUP_REMOVED lines=10> */
.L_x_91:
[----:B------:R-:W-:Y:S05]  /*7870*/  BSYNC B1 ;  /* 0x0000000000017941 */ /* 0x000fea0003800000 */
.L_x_90:
        /* <DEDUP_REMOVED lines=10> */
.L_x_93:
[----:B------:R-:W-:Y:S05]  /*7920*/  BSYNC B1 ;  /* 0x0000000000017941 */ /* 0x000fea0003800000 */
.L_x_92:
        /* <DEDUP_REMOVED lines=9> */
.L_x_95:
[----:B------:R-:W-:Y:S05]  /*79c0*/  BSYNC B1 ;  /* 0x0000000000017941 */ /* 0x000fea0003800000 */
.L_x_94:
        /* <DEDUP_REMOVED lines=9> */
.L_x_97:
[----:B------:R-:W-:Y:S05]  /*7a60*/  BSYNC B1 ;  /* 0x0000000000017941 */ /* 0x000fea0003800000 */
.L_x_96:
        /* <DEDUP_REMOVED lines=10> */
.L_x_99:
[----:B------:R-:W-:Y:S05]  /*7b10*/  BSYNC B1 ;  /* 0x0000000000017941 */ /* 0x000fea0003800000 */
.L_x_98:
        /* <DEDUP_REMOVED lines=10> */
.L_x_101:
[----:B------:R-:W-:Y:S05]  /*7bc0*/  BSYNC B1 ;  /* 0x0000000000017941 */ /* 0x000fea0003800000 */
.L_x_100:
        /* <DEDUP_REMOVED lines=9> */
.L_x_103:
[----:B------:R-:W-:Y:S05]  /*7c60*/  BSYNC B1 ;  /* 0x0000000000017941 */ /* 0x000fea0003800000 */
.L_x_102:
        /* <DEDUP_REMOVED lines=9> */
.L_x_105:
[----:B------:R-:W-:Y:S05]  /*7d00*/  BSYNC B1 ;  /* 0x0000000000017941 */ /* 0x000fea0003800000 */
.L_x_104:
        /* <DEDUP_REMOVED lines=10> */
.L_x_107:
[----:B------:R-:W-:Y:S05]  /*7db0*/  BSYNC B1 ;  /* 0x0000000000017941 */ /* 0x000fea0003800000 */
.L_x_106:
        /* <DEDUP_REMOVED lines=10> */
.L_x_109:
[----:B------:R-:W-:Y:S05]  /*7e60*/  BSYNC B1 ;  /* 0x0000000000017941 */ /* 0x000fea0003800000 */
.L_x_108:
        /* <DEDUP_REMOVED lines=9> */
.L_x_111:
[----:B------:R-:W-:Y:S05]  /*7f00*/  BSYNC B1 ;  /* 0x0000000000017941 */ /* 0x000fea0003800000 */
.L_x_110:
        /* <DEDUP_REMOVED lines=9> */
.L_x_113:
[----:B------:R-:W-:Y:S05]  /*7fa0*/  BSYNC B1 ;  /* 0x0000000000017941 */ /* 0x000fea0003800000 */
.L_x_112:
        /* <DEDUP_REMOVED lines=10> */
.L_x_115:
[----:B------:R-:W-:Y:S05]  /*8050*/  BSYNC B1 ;  /* 0x0000000000017941 */ /* 0x000fea0003800000 */
.L_x_114:
        /* <DEDUP_REMOVED lines=10> */
.L_x_117:
[----:B------:R-:W-:Y:S05]  /*8100*/  BSYNC B1 ;  /* 0x0000000000017941 */ /* 0x000fea0003800000 */
.L_x_116:
        /* <DEDUP_REMOVED lines=9> */
.L_x_119:
[----:B------:R-:W-:Y:S05]  /*81a0*/  BSYNC B1 ;  /* 0x0000000000017941 */ /* 0x000fea0003800000 */
.L_x_118:
        /* <DEDUP_REMOVED lines=9> */
.L_x_121:
[----:B------:R-:W-:Y:S05]  /*8240*/  BSYNC B1 ;  /* 0x0000000000017941 */ /* 0x000fea0003800000 */
.L_x_120:
        /* <DEDUP_REMOVED lines=10> */
.L_x_123:
[----:B------:R-:W-:Y:S05]  /*82f0*/  BSYNC B1 ;  /* 0x0000000000017941 */ /* 0x000fea0003800000 */
.L_x_122:
        /* <DEDUP_REMOVED lines=10> */
.L_x_125:
[----:B------:R-:W-:Y:S05]  /*83a0*/  BSYNC B1 ;  /* 0x0000000000017941 */ /* 0x000fea0003800000 */
.L_x_124:
        /* <DEDUP_REMOVED lines=9> */
.L_x_127:
[----:B------:R-:W-:Y:S05]  /*8440*/  BSYNC B1 ;  /* 0x0000000000017941 */ /* 0x000fea0003800000 */
.L_x_126:
        /* <DEDUP_REMOVED lines=9> */
.L_x_129:
[----:B------:R-:W-:Y:S05]  /*84e0*/  BSYNC B1 ;  /* 0x0000000000017941 */ /* 0x000fea0003800000 */
.L_x_128:
        /* <DEDUP_REMOVED lines=10> */
.L_x_131:
[----:B------:R-:W-:Y:S05]  /*8590*/  BSYNC B1 ;  /* 0x0000000000017941 */ /* 0x000fea0003800000 */
.L_x_130:
        /* <DEDUP_REMOVED lines=10> */
.L_x_133:
[----:B------:R-:W-:Y:S05]  /*8640*/  BSYNC B1 ;  /* 0x0000000000017941 */ /* 0x000fea0003800000 */
.L_x_132:
        /* <DEDUP_REMOVED lines=9> */
.L_x_135:
[----:B------:R-:W-:Y:S05]  /*86e0*/  BSYNC B1 ;  /* 0x0000000000017941 */ /* 0x000fea0003800000 */
.L_x_134:
        /* <DEDUP_REMOVED lines=9> */
.L_x_137:
[----:B------:R-:W-:Y:S05]  /*8780*/  BSYNC B1 ;  /* 0x0000000000017941 */ /* 0x000fea0003800000 */
.L_x_136:
        /* <DEDUP_REMOVED lines=10> */
.L_x_139:
[----:B------:R-:W-:Y:S05]  /*8830*/  BSYNC B1 ;  /* 0x0000000000017941 */ /* 0x000fea0003800000 */
.L_x_138:
        /* <DEDUP_REMOVED lines=10> */
.L_x_141:
[----:B------:R-:W-:Y:S05]  /*88e0*/  BSYNC B1 ;  /* 0x0000000000017941 */ /* 0x000fea0003800000 */
.L_x_140:
        /* <DEDUP_REMOVED lines=9> */
.L_x_143:
[----:B------:R-:W-:Y:S05]  /*8980*/  BSYNC B1 ;  /* 0x0000000000017941 */ /* 0x000fea0003800000 */
.L_x_142:
        /* <DEDUP_REMOVED lines=9> */
.L_x_145:
[----:B------:R-:W-:Y:S05]  /*8a20*/  BSYNC B1 ;  /* 0x0000000000017941 */ /* 0x000fea0003800000 */
.L_x_144:
        /* <DEDUP_REMOVED lines=10> */
.L_x_147:
[----:B------:R-:W-:Y:S05]  /*8ad0*/  BSYNC B1 ;  /* 0x0000000000017941 */ /* 0x000fea0003800000 */
.L_x_146:
        /* <DEDUP_REMOVED lines=10> */
.L_x_149:
[----:B------:R-:W-:Y:S05]  /*8b80*/  BSYNC B1 ;  /* 0x0000000000017941 */ /* 0x000fea0003800000 */
.L_x_148:
        /* <DEDUP_REMOVED lines=9> */
.L_x_151:
[----:B------:R-:W-:Y:S05]  /*8c20*/  BSYNC B1 ;  /* 0x0000000000017941 */ /* 0x000fea0003800000 */
.L_x_150:
        /* <DEDUP_REMOVED lines=9> */
.L_x_153:
[----:B------:R-:W-:Y:S05]  /*8cc0*/  BSYNC B1 ;  /* 0x0000000000017941 */ /* 0x000fea0003800000 */
.L_x_152:
        /* <DEDUP_REMOVED lines=10> */
.L_x_155:
[----:B------:R-:W-:Y:S05]  /*8d70*/  BSYNC B1 ;  /* 0x0000000000017941 */ /* 0x000fea0003800000 */
.L_x_154:
        /* <DEDUP_REMOVED lines=10> */
.L_x_157:
[----:B------:R-:W-:Y:S05]  /*8e20*/  BSYNC B1 ;  /* 0x0000000000017941 */ /* 0x000fea0003800000 */
.L_x_156:
        /* <DEDUP_REMOVED lines=9> */
.L_x_159:
[----:B------:R-:W-:Y:S05]  /*8ec0*/  BSYNC B1 ;  /* 0x0000000000017941 */ /* 0x000fea0003800000 */
.L_x_158:
        /* <DEDUP_REMOVED lines=9> */
.L_x_161:
[----:B------:R-:W-:Y:S05]  /*8f60*/  BSYNC B1 ;  /* 0x0000000000017941 */ /* 0x000fea0003800000 */
.L_x_160:
        /* <DEDUP_REMOVED lines=10> */
.L_x_163:
[----:B------:R-:W-:Y:S05]  /*9010*/  BSYNC B1 ;  /* 0x0000000000017941 */ /* 0x000fea0003800000 */
.L_x_162:
        /* <DEDUP_REMOVED lines=10> */
.L_x_165:
[----:B------:R-:W-:Y:S05]  /*90c0*/  BSYNC B1 ;  /* 0x0000000000017941 */ /* 0x000fea0003800000 */
.L_x_164:
        /* <DEDUP_REMOVED lines=9> */
.L_x_167:
[----:B------:R-:W-:Y:S05]  /*9160*/  BSYNC B1 ;  /* 0x0000000000017941 */ /* 0x000fea0003800000 */
.L_x_166:
        /* <DEDUP_REMOVED lines=9> */
.L_x_169:
[----:B------:R-:W-:Y:S05]  /*9200*/  BSYNC B1 ;  /* 0x0000000000017941 */ /* 0x000fea0003800000 */
.L_x_168:
        /* <DEDUP_REMOVED lines=10> */
.L_x_171:
[----:B------:R-:W-:Y:S05]  /*92b0*/  BSYNC B1 ;  /* 0x0000000000017941 */ /* 0x000fea0003800000 */
.L_x_170:
        /* <DEDUP_REMOVED lines=10> */
.L_x_173:
[----:B------:R-:W-:Y:S05]  /*9360*/  BSYNC B1 ;  /* 0x0000000000017941 */ /* 0x000fea0003800000 */
.L_x_172:
        /* <DEDUP_REMOVED lines=9> */
.L_x_175:
[----:B------:R-:W-:Y:S05]  /*9400*/  BSYNC B1 ;  /* 0x0000000000017941 */ /* 0x000fea0003800000 */
.L_x_174:
        /* <DEDUP_REMOVED lines=9> */
.L_x_177:
[----:B------:R-:W-:Y:S05]  /*94a0*/  BSYNC B1 ;  /* 0x0000000000017941 */ /* 0x000fea0003800000 */
.L_x_176:
        /* <DEDUP_REMOVED lines=10> */
.L_x_179:
[----:B------:R-:W-:Y:S05]  /*9550*/  BSYNC B1 ;  /* 0x0000000000017941 */ /* 0x000fea0003800000 */
.L_x_178:
        /* <DEDUP_REMOVED lines=10> */
.L_x_181:
[----:B------:R-:W-:Y:S05]  /*9600*/  BSYNC B1 ;  /* 0x0000000000017941 */ /* 0x000fea0003800000 */
.L_x_180:
        /* <DEDUP_REMOVED lines=9> */
.L_x_183:
[----:B------:R-:W-:Y:S05]  /*96a0*/  BSYNC B1 ;  /* 0x0000000000017941 */ /* 0x000fea0003800000 */
.L_x_182:
        /* <DEDUP_REMOVED lines=9> */
.L_x_185:
[----:B------:R-:W-:Y:S05]  /*9740*/  BSYNC B1 ;  /* 0x0000000000017941 */ /* 0x000fea0003800000 */
.L_x_184:
        /* <DEDUP_REMOVED lines=10> */
.L_x_187:
[----:B------:R-:W-:Y:S05]  /*97f0*/  BSYNC B1 ;  /* 0x0000000000017941 */ /* 0x000fea0003800000 */
.L_x_186:
        /* <DEDUP_REMOVED lines=10> */
.L_x_189:
[----:B------:R-:W-:Y:S05]  /*98a0*/  BSYNC B1 ;  /* 0x0000000000017941 */ /* 0x000fea0003800000 */
.L_x_188:
        /* <DEDUP_REMOVED lines=9> */
.L_x_191:
[----:B------:R-:W-:Y:S05]  /*9940*/  BSYNC B1 ;  /* 0x0000000000017941 */ /* 0x000fea0003800000 */
.L_x_190:
        /* <DEDUP_REMOVED lines=9> */
.L_x_193:
[----:B------:R-:W-:Y:S05]  /*99e0*/  BSYNC B1 ;  /* 0x0000000000017941 */ /* 0x000fea0003800000 */
.L_x_192:
        /* <DEDUP_REMOVED lines=10> */
.L_x_195:
[----:B------:R-:W-:Y:S05]  /*9a90*/  BSYNC B1 ;  /* 0x0000000000017941 */ /* 0x000fea0003800000 */
.L_x_194:
        /* <DEDUP_REMOVED lines=10> */
.L_x_197:
[----:B------:R-:W-:Y:S05]  /*9b40*/  BSYNC B1 ;  /* 0x0000000000017941 */ /* 0x000fea0003800000 */
.L_x_196:
[----:B0--345:R-:W-:Y:S01]  /*9b50*/  HADD2.F32 R6, -RZ, R104.H0_H0 ;  /* 0x20000068ff067230 */ /* 0x039fe20000004100 */
        /* <DEDUP_REMOVED lines=8> */
.L_x_199:
[----:B------:R-:W-:Y:S05]  /*9be0*/  BSYNC B1 ;  /* 0x0000000000017941 */ /* 0x000fea0003800000 */
.L_x_198:
[----:B0----5:R-:W-:Y:S01]  /*9bf0*/  HADD2.F32 R6, -RZ, R104.H0_H0 ;  /* 0x20000068ff067230 */ /* 0x021fe20000004100 */
[----:B------:R-:W-:Y:S01]  /*9c00*/  ISETP.GT.AND P0, PT, R0, 0x8, P0 ;  /* 0x000000080000780c */ /* 0x000fe20000704270 */
[----:B------:R-:W-:Y:S01]  /*9c10*/  @P1 IMAD.MOV.U32 R7, RZ, RZ, R13 ;  /* 0x000000ffff071224 */ /* 0x000fe200078e000d */
[----:B------:R-:W-:Y:S02]  /*9c20*/  BSSY B1, `(.L_x_200) ;  /* 0x0000008000017945 */ /* 0x000fe40003800000 */
[----:B------:R-:W-:Y:S01]  /*9c30*/  FMUL R3, R6, R113 ;  /* 0x0000007106037220 */ /* 0x000fe20000400000 */
[----:B------:R-:W-:-:S03]  /*9c40*/  @P1 IMAD.MOV.U32 R6, RZ, RZ, R12 ;  /* 0x000000ffff061224 */ /* 0x000fc600078e000c */
[----:B------:R-:W-:-:S05]  /*9c50*/  FFMA R3, R30, R112, R3 ;  /* 0x000000701e037223 */ /* 0x000fca0000000003 */
[----:B------:R-:W-:-:S05]  /*9c60*/  F2FP.F16.F32.PACK_AB R3, RZ, R3 ;  /* 0x00000003ff03723e */ /* 0x000fca00000000ff */
[----:B------:R0:W-:Y:S01]  /*9c70*/  @P1 STG.E.U16 desc[UR46][R6.64+0x150], R3 ;  /* 0x0001500306001986 */ /* 0x0001e2000c10152e */
[----:B------:R-:W-:Y:S05]  /*9c80*/  @!P0 BRA `(.L_x_201) ;  /* 0x0000000000048947 */ /* 0x000fea0003800000 */
[----:B------:R4:W5:Y:S02]  /*9c90*/  LDG.E.LTC128B.U16 R104, desc[UR46][R4.64+0x152] ;  /* 0x0001522e04687981 */ /* 0x000964000c1e1520 */
.L_x_201:
[----:B------:R-:W-:Y:S05]  /*9ca0*/  BSYNC B1 ;  /* 0x0000000000017941 */ /* 0x000fea0003800000 */
.L_x_200:
[----:B------:R-:W-:Y:S05]  /*9cb0*/  @!P0 BRA `(.L_x_202) ;  /* 0x0000001c00b08947 */ /* 0x000fea0003800000 */
[----:B-----5:R-:W-:-:S05]  /*9cc0*/  HADD2.F32 R104, -RZ, R104.H0_H0 ;  /* 0x20000068ff687230 */ /* 0x020fca0000004100 */
[----:B------:R-:W-:-:S04]  /*9cd0*/  FMUL R104, R104, R113 ;  /* 0x0000007168687220 */ /* 0x000fc80000400000 */
[----:B------:R-:W-:-:S05]  /*9ce0*/  FFMA R104, R31, R112, R104 ;  /* 0x000000701f687223 */ /* 0x000fca0000000068 */
[----:B------:R-:W-:-:S05]  /*9cf0*/  F2FP.F16.F32.PACK_AB R104, RZ, R104 ;  /* 0x00000068ff68723e */ /* 0x000fca00000000ff */
[----:B------:R0:W-:Y:S01]  /*9d00*/  STG.E.U16 desc[UR46][R12.64+0x152], R104 ;  /* 0x000152680c007986 */ /* 0x0001e2000c10152e */
[----:B------:R-:W-:Y:S05]  /*9d10*/  BRA `(.L_x_202) ;  /* 0x0000001c00987947 */ /* 0x000fea0003800000 */
.L_x_29:
[----:B------:R-:W-:Y:S01]  /*9d20*/  ULDC.64 UR4, c[0x0][0x5c0] ;  /* 0x0001700000047ab9 */ /* 0x000fe20000000a00 */
[----:B------:R-:W-:Y:S01]  /*9d30*/  ISETP.GT.AND P3, PT, R3, 0x1, PT ;  /* 0x000000010300780c */ /* 0x000fe20003f64270 */
[-C--:B------:R-:W-:Y:S01]  /*9d40*/  FMUL R104, R104, R112.reuse ;  /* 0x0000007068687220 */ /* 0x080fe20000400000 */
[----:B------:R-:W-:Y:S01]  /*9d50*/  LEA R10, P0, R6, UR4, 0x1 ;  /* 0x00000004060a7c11 */ /* 0x000fe2000f8008ff */
[-C--:B------:R-:W-:Y:S01]  /*9d60*/  FMUL R105, R105, R112.reuse ;  /* 0x0000007069697220 */ /* 0x080fe20000400000 */
[----:B------:R-:W-:Y:S01]  /*9d70*/  SHF.L.U64.HI R5, R4, 0x4, R5 ;  /* 0x0000000404057819 */ /* 0x000fe20000010205 */
[-C--:B------:R-:W-:Y:S01]  /*9d80*/  FMUL R106, R106, R112.reuse ;  /* 0x000000706a6a7220 */ /* 0x080fe20000400000 */
[----:B------:R-:W-:Y:S01]  /*9d90*/  LEA.HI.X R11, R6, UR5, R129, 0x1, P0 ;  /* 0x00000005060b7c11 */ /* 0x000fe200080f0c81 */
[-C--:B------:R-:W-:Y:S01]  /*9da0*/  FMUL R107, R107, R112.reuse ;  /* 0x000000706b6b7220 */ /* 0x080fe20000400000 */
[----:B------:R-:W-:Y:S01]  /*9db0*/  ISETP.GT.AND P0, PT, R0, RZ, P3 ;  /* 0x000000ff0000720c */ /* 0x000fe20001f04270 */
[----:B------:R-:W-:Y:S01]  /*9dc0*/  FMUL R108, R108, R112 ;  /* 0x000000706c6c7220 */ /* 0x000fe20000400000 */
[----:B------:R-:W-:Y:S01]  /*9dd0*/  F2FP.F16.F32.PACK_AB R104, RZ, R104 ;  /* 0x00000068ff68723e */ /* 0x000fe200000000ff */
[-C--:B------:R-:W-:Y:S01]  /*9de0*/  FMUL R109, R109, R112.reuse ;  /* 0x000000706d6d7220 */ /* 0x080fe20000400000 */
[----:B------:R-:W-:Y:S01]  /*9df0*/  F2FP.F16.F32.PACK_AB R105, RZ, R105 ;  /* 0x00000069ff69723e */ /* 0x000fe200000000ff */
[----:B------:R-:W-:Y:S01]  /*9e00*/  FMUL R110, R110, R112 ;  /* 0x000000706e6e7220 */ /* 0x000fe20000400000 */
[----:B------:R-:W-:Y:S01]  /*9e10*/  LEA R4, P4, R4, R10, 0x4 ;  /* 0x0000000a04047211 */ /* 0x000fe200078820ff */
[----:B------:R-:W-:Y:S01]  /*9e20*/  @P2 STG.E.U16 desc[UR46][R10.64], R104 ;  /* 0x000000680a002986 */ /* 0x000fe2000c10152e */
[----:B------:R-:W-:Y:S01]  /*9e30*/  ISETP.GT.AND P2, PT, R3, 0x8, PT ;  /* 0x000000080300780c */ /* 0x000fe20003f44270 */
[----:B------:R-:W-:Y:S01]  /*9e40*/  FMUL R111, R111, R112 ;  /* 0x000000706f6f7220 */ /* 0x000fe20000400000 */
[C---:B------:R-:W-:Y:S01]  /*9e50*/  ISETP.GT.AND P1, PT, R0.reuse, 0x8, P1 ;  /* 0x000000080000780c */ /* 0x040fe20000f24270 */
[--C-:B------:R-:W-:Y:S01]  /*9e60*/  IMAD.X R5, R5, 0x1, R11.reuse, P4 ;  /* 0x0000000105057824 */ /* 0x100fe200020e060b */
[C---:B------:R-:W-:Y:S01]  /*9e70*/  ISETP.GT.AND P5, PT, R0.reuse, RZ, P2 ;  /* 0x000000ff0000720c */ /* 0x040fe200017a4270 */
[--C-:B------:R-:W-:Y:S01]  /*9e80*/  @P0 IMAD.MOV.U32 R6, RZ, RZ, R10.reuse ;  /* 0x000000ffff060224 */ /* 0x100fe200078e000a */
[----:B------:R-:W-:Y:S01]  /*9e90*/  ISETP.GT.AND P3, PT, R0, 0x8, P3 ;  /* 0x000000080000780c */ /* 0x000fe20001f64270 */
[--C-:B------:R-:W-:Y:S01]  /*9ea0*/  @P0 IMAD.MOV.U32 R7, RZ, RZ, R11.reuse ;  /* 0x000000ffff070224 */ /* 0x100fe200078e000b */
[----:B------:R-:W-:Y:S01]  /*9eb0*/  F2FP.F16.F32.PACK_AB R106, RZ, R106 ;  /* 0x0000006aff6a723e */ /* 0x000fe200000000ff */
[-C--:B------:R-:W-:Y:S01]  /*9ec0*/  FMUL R96, R96, R112.reuse ;  /* 0x0000007060607220 */ /* 0x080fe20000400000 */
[----:B------:R-:W-:Y:S01]  /*9ed0*/  F2FP.F16.F32.PACK_AB R107, RZ, R107 ;  /* 0x0000006bff6b723e */ /* 0x000fe200000000ff */
[-C--:B------:R-:W-:Y:S01]  /*9ee0*/  FMUL R97, R97, R112.reuse ;  /* 0x0000007061617220 */ /* 0x080fe20000400000 */
[----:B------:R0:W-:Y:S01]  /*9ef0*/  @P0 STG.E.U16 desc[UR46][R6.64+0x2], R105 ;  /* 0x0000026906000986 */ /* 0x0001e2000c10152e */
[----:B------:R-:W-:Y:S01]  /*9f00*/  ISETP.GT.AND P0, PT, R3, 0x9, PT ;  /* 0x000000090300780c */ /* 0x000fe20003f04270 */
[----:B------:R-:W-:Y:S01]  /*9f10*/  FMUL R98, R98, R112 ;  /* 0x0000007062627220 */ /* 0x000fe20000400000 */
[----:B------:R-:W-:Y:S01]  /*9f20*/  F2FP.F16.F32.PACK_AB R108, RZ, R108 ;  /* 0x0000006cff6c723e */ /* 0x000fe200000000ff */
[----:B------:R-:W-:Y:S01]  /*9f30*/  @P1 STG.E.U16 desc[UR46][R4.64], R106 ;  /* 0x0000006a04001986 */ /* 0x000fe2000c10152e */
[----:B------:R-:W-:Y:S01]  /*9f40*/  ISETP.GT.AND P4, PT, R0, RZ, P0 ;  /* 0x000000ff0000720c */ /* 0x000fe20000784270 */
[-C--:B------:R-:W-:Y:S01]  /*9f50*/  FMUL R99, R99, R112.reuse ;  /* 0x0000007063637220 */ /* 0x080fe20000400000 */
[C---:B------:R-:W-:Y:S01]  /*9f60*/  ISETP.GT.AND P1, PT, R3.reuse, 0x10, PT ;  /* 0x000000100300780c */ /* 0x040fe20003f24270 */
[----:B------:R-:W-:Y:S01]  /*9f70*/  @P3 STG.E.U16 desc[UR46][R4.64+0x2], R107 ;  /* 0x0000026b04003986 */ /* 0x000fe2000c10152e */
[----:B------:R-:W-:Y:S01]  /*9f80*/  F2FP.F16.F32.PACK_AB R109, RZ, R109 ;  /* 0x0000006dff6d723e */ /* 0x000fe200000000ff */
[-C--:B------:R-:W-:Y:S01]  /*9f90*/  FMUL R100, R100, R112.reuse ;  /* 0x0000007064647220 */ /* 0x080fe20000400000 */
[C---:B------:R-:W-:Y:S01]  /*9fa0*/  ISETP.GT.AND P2, PT, R0.reuse, 0x8, P2 ;  /* 0x000000080000780c */ /* 0x040fe20001744270 */
[--C-:B0-----:R-:W-:Y:S01]  /*9fb0*/  @P5 IMAD.MOV.U32 R6, RZ, RZ, R10.reuse ;  /* 0x000000ffff065224 */ /* 0x101fe200078e000a */
[----:B------:R-:W-:Y:S01]  /*9fc0*/  ISETP.GT.AND P3, PT, R0, 0x8, P0 ;  /* 0x000000080000780c */ /* 0x000fe20000764270 */
[--C-:B------:R-:W-:Y:S01]  /*9fd0*/  @P5 IMAD.MOV.U32 R7, RZ, RZ, R11.reuse ;  /* 0x000000ffff075224 */ /* 0x100fe200078e000b */
[----:B------:R-:W-:Y:S01]  /*9fe0*/  ISETP.GT.AND P0, PT, R3, 0x11, PT ;  /* 0x000000110300780c */ /* 0x000fe20003f04270 */
[----:B------:R-:W-:Y:S01]  /*9ff0*/  FMUL R101, R101, R112 ;  /* 0x0000007065657220 */ /* 0x000fe20000400000 */
[----:B------:R-:W-:Y:S01]  /*a000*/  F2FP.F16.F32.PACK_AB R110, RZ, R110 ;  /* 0x0000006eff6e723e */ /* 0x000fe200000000ff */
[-C--:B------:R-:W-:Y:S01]  /*a010*/  FMUL R102, R102, R112.reuse ;  /* 0x0000007066667220 */ /* 0x080fe20000400000 */
[----:B------:R0:W-:Y:S01]  /*a020*/  @P5 STG.E.U16 desc[UR46][R6.64+0x10], R108 ;  /* 0x0000106c06005986 */ /* 0x0001e2000c10152e */
[----:B------:R-:W-:Y:S01]  /*a030*/  ISETP.GT.AND P5, PT, R0, RZ, P1 ;  /* 0x000000ff0000720c */ /* 0x000fe20000fa4270 */
[-C--:B------:R-:W-:Y:S01]  /*a040*/  FMUL R103, R103, R112.reuse ;  /* 0x0000007067677220 */ /* 0x080fe20000400000 */
[----:B------:R-:W-:Y:S01]  /*a050*/  F2FP.F16.F32.PACK_AB R111, RZ, R111 ;  /* 0x0000006fff6f723e */ /* 0x000fe200000000ff */
[----:B------:R-:W-:Y:S01]  /*a060*/  FMUL R88, R88, R112 ;  /* 0x0000007058587220 */ /* 0x000fe20000400000 */
[----:B------:R-:W-:Y:S01]  /*a070*/  F2FP.F16.F32.PACK_AB R96, RZ, R96 ;  /* 0x00000060ff60723e */ /* 0x000fe200000000ff */
[-C--:B------:R-:W-:Y:S01]  /*a080*/  FMUL R89, R89, R112.reuse ;  /* 0x0000007059597220 */ /* 0x080fe20000400000 */
[----:B------:R-:W-:Y:S01]  /*a090*/  F2FP.F16.F32.PACK_AB R97, RZ, R97 ;  /* 0x00000061ff61723e */ /* 0x000fe200000000ff */
[-C--:B------:R-:W-:Y:S01]  /*a0a0*/  FMUL R90, R90, R112.reuse ;  /* 0x000000705a5a7220 */ /* 0x080fe20000400000 */
[----:B------:R-:W-:Y:S01]  /*a0b0*/  ISETP.GT.AND P1, PT, R0, 0x8, P1 ;  /* 0x000000080000780c */ /* 0x000fe20000f24270 */
[----:B------:R-:W-:Y:S01]  /*a0c0*/  FMUL R91, R91, R112 ;  /* 0x000000705b5b7220 */ /* 0x000fe20000400000 */
[----:B------:R-:W-:Y:S01]  /*a0d0*/  F2FP.F16.F32.PACK_AB R98, RZ, R98 ;  /* 0x00000062ff62723e */ /* 0x000fe200000000ff */
[--C-:B0-----:R-:W-:Y:S01]  /*a0e0*/  @P4 IMAD.MOV.U32 R6, RZ, RZ, R10.reuse ;  /* 0x000000ffff064224 */ /* 0x101fe200078e000a */
[----:B------:R-:W-:Y:S01]  /*a0f0*/  F2FP.F16.F32.PACK_AB R99, RZ, R99 ;  /* 0x00000063ff63723e */ /* 0x000fe200000000ff */
[--C-:B------:R-:W-:Y:S01]  /*a100*/  @P4 IMAD.MOV.U32 R7, RZ, RZ, R11.reuse ;  /* 0x000000ffff074224 */ /* 0x100fe200078e000b */
[----:B------:R-:W-:Y:S01]  /*a110*/  F2FP.F16.F32.PACK_AB R100, RZ, R100 ;  /* 0x00000064ff64723e */ /* 0x000fe200000000ff */
[-C--:B------:R-:W-:Y:S01]  /*a120*/  FMUL R92, R92, R112.reuse ;  /* 0x000000705c5c7220 */ /* 0x080fe20000400000 */
[----:B------:R-:W-:Y:S01]  /*a130*/  F2FP.F16.F32.PACK_AB R101, RZ, R101 ;  /* 0x00000065ff65723e */ /* 0x000fe200000000ff */
[-C--:B------:R-:W-:Y:S01]  /*a140*/  FMUL R93, R93, R112.reuse ;  /* 0x000000705d5d7220 */ /* 0x080fe20000400000 */
[----:B------:R0:W-:Y:S01]  /*a150*/  @P4 STG.E.U16 desc[UR46][R6.64+0x12], R109 ;  /* 0x0000126d06004986 */ /* 0x0001e2000c10152e */
[----:B------:R-:W-:Y:S01]  /*a160*/  ISETP.GT.AND P4, PT, R0, RZ, P0 ;  /* 0x000000ff0000720c */ /* 0x000fe20000784270 */
[----:B------:R-:W-:Y:S01]  /*a170*/  FMUL R94, R94, R112 ;  /* 0x000000705e5e7220 */ /* 0x000fe20000400000 */
[----:B------:R-:W-:Y:S01]  /*a180*/  F2FP.F16.F32.PACK_AB R102, RZ, R102 ;  /* 0x00000066ff66723e */ /* 0x000fe200000000ff */
[----:B------:R-:W-:Y:S01]  /*a190*/  @P2 STG.E.U16 desc[UR46][R4.64+0x10], R110 ;  /* 0x0000106e04002986 */ /* 0x000fe2000c10152e */
[----:B------:R-:W-:Y:S01]  /*a1a0*/  ISETP.GT.AND P2, PT, R3, 0x18, PT ;  /* 0x000000180300780c */ /* 0x000fe20003f44270 */
[-C--:B------:R-:W-:Y:S01]  /*a1b0*/  FMUL R95, R95, R112.reuse ;  /* 0x000000705f5f7220 */ /* 0x080fe20000400000 */
[----:B------:R-:W-:Y:S01]  /*a1c0*/  F2FP.F16.F32.PACK_AB R103, RZ, R103 ;  /* 0x00000067ff67723e */ /* 0x000fe200000000ff */
[----:B------:R-:W-:Y:S01]  /*a1d0*/  @P3 STG.E.U16 desc[UR46][R4.64+0x12], R111 ;  /* 0x0000126f04003986 */ /* 0x000fe2000c10152e */
[----:B------:R-:W-:Y:S01]  /*a1e0*/  ISETP.GT.AND P3, PT, R0, 0x8, P0 ;  /* 0x000000080000780c */ /* 0x000fe20000764270 */
[----:B------:R-:W-:Y:S01]  /*a1f0*/  FMUL R80, R80, R112 ;  /* 0x0000007050507220 */ /* 0x000fe20000400000 */
[----:B------:R-:W-:Y:S01]  /*a200*/  ISETP.GT.AND P0, PT, R3, 0x19, PT ;  /* 0x000000190300780c */ /* 0x000fe20003f04270 */
[--C-:B0-----:R-:W-:Y:S01]  /*a210*/  @P5 IMAD.MOV.U32 R6, RZ, RZ, R10.reuse ;  /* 0x000000ffff065224 */ /* 0x101fe200078e000a */
[----:B------:R-:W-:Y:S01]  /*a220*/  F2FP.F16.F32.PACK_AB R88, RZ, R88 ;  /* 0x00000058ff58723e */ /* 0x000fe200000000ff */
[--C-:B------:R-:W-:Y:S01]  /*a230*/  @P5 IMAD.MOV.U32 R7, RZ, RZ, R11.reuse ;  /* 0x000000ffff075224 */ /* 0x100fe200078e000b */
[----:B------:R-:W-:Y:S01]  /*a240*/  F2FP.F16.F32.PACK_AB R89, RZ, R89 ;  /* 0x00000059ff59723e */ /* 0x000fe200000000ff */
        /* <DEDUP_REMOVED lines=11> */
[----:B------:R-:W-:Y:S01]  /*a300*/  FMUL R86, R86, R112 ;  /* 0x0000007056567220 */ /* 0x000fe20000400000 */
[----:B------:R-:W-:Y:S01]  /*a310*/  F2FP.F16.F32.PACK_AB R94, RZ, R94 ;  /* 0x0000005eff5e723e */ /* 0x000fe200000000ff */
[----:B------:R-:W-:Y:S01]  /*a320*/  FMUL R87, R87, R112 ;  /* 0x0000007057577220 */ /* 0x000fe20000400000 */
[----:B------:R-:W-:Y:S01]  /*a330*/  F2FP.F16.F32.PACK_AB R95, RZ, R95 ;  /* 0x0000005fff5f723e */ /* 0x000fe200000000ff */
        /* <DEDUP_REMOVED lines=11> */
[----:B------:R-:W-:Y:S01]  /*a3f0*/  @P1 STG.E.U16 desc[UR46][R4.64+0x20], R98 ;  /* 0x0000206204001986 */ /* 0x000fe2000c10152e */
[C---:B------:R-:W-:Y:S01]  /*a400*/  ISETP.GT.AND P1, PT, R0.reuse, 0x8, P2 ;  /* 0x000000080000780c */ /* 0x040fe20001724270 */
[-C--:B------:R-:W-:Y:S01]  /*a410*/  FMUL R75, R75, R112.reuse ;  /* 0x000000704b4b7220 */ /* 0x080fe20000400000 */
[C---:B------:R-:W-:Y:S01]  /*a420*/  ISETP.GT.AND P2, PT, R3.reuse, 0x20, PT ;  /* 0x000000200300780c */ /* 0x040fe20003f44270 */
        /* <DEDUP_REMOVED lines=156> */
[----:B0-----:R-:W-:Y:S01]  /*adf0*/  @P5 IMAD.MOV.U32 R6, RZ, RZ, R10 ;  /* 0x000000ffff065224 */ /* 0x001fe200078e000a */
[----:B------:R-:W-:Y:S01]  /*ae00*/  F2FP.F16.F32.PACK_AB R36, RZ, R36 ;  /* 0x00000024ff24723e */ /* 0x000fe200000000ff */
[----:B------:R-:W-:Y:S01]  /*ae10*/  @P5 IMAD.MOV.U32 R7, RZ, RZ, R11 ;  /* 0x000000ffff075224 */ /* 0x000fe200078e000b */
[----:B------:R-:W-:Y:S01]  /*ae20*/  F2FP.F16.F32.PACK_AB R37, RZ, R37 ;  /* 0x00000025ff25723e */ /* 0x000fe200000000ff */
[----:B------:R-:W-:Y:S01]  /*ae30*/  FMUL R29, R29, R112 ;  /* 0x000000701d1d7220 */ /* 0x000fe20000400000 */
[----:B------:R-:W-:Y:S01]  /*ae40*/  F2FP.F16.F32.PACK_AB R38, RZ, R38 ;  /* 0x00000026ff26723e */ /* 0x000fe200000000ff */
[-C--:B------:R-:W-:Y:S01]  /*ae50*/  FMUL R30, R30, R112.reuse ;  /* 0x000000701e1e7220 */ /* 0x080fe20000400000 */
[----:B------:R0:W-:Y:S01]  /*ae60*/  @P5 STG.E.U16 desc[UR46][R6.64+0x70], R84 ;  /* 0x0000705406005986 */ /* 0x0001e2000c10152e */
[----:B------:R-:W-:Y:S01]  /*ae70*/  ISETP.GT.AND P5, PT, R0, RZ, P2 ;  /* 0x000000ff0000720c */ /* 0x000fe200017a4270 */
[----:B------:R-:W-:Y:S01]  /*ae80*/  FMUL R31, R31, R112 ;  /* 0x000000701f1f7220 */ /* 0x000fe20000400000 */
[----:B------:R-:W-:-:S02]  /*ae90*/  F2FP.F16.F32.PACK_AB R39, RZ, R39 ;  /* 0x00000027ff27723e */ /* 0x000fc400000000ff */
[----:B------:R-:W-:Y:S02]  /*aea0*/  F2FP.F16.F32.PACK_AB R24, RZ, R24 ;  /* 0x00000018ff18723e */ /* 0x000fe400000000ff */
[----:B------:R-:W-:Y:S02]  /*aeb0*/  F2FP.F16.F32.PACK_AB R25, RZ, R25 ;  /* 0x00000019ff19723e */ /* 0x000fe400000000ff */
[----:B------:R-:W-:Y:S02]  /*aec0*/  F2FP.F16.F32.PACK_AB R26, RZ, R26 ;  /* 0x0000001aff1a723e */ /* 0x000fe400000000ff */
[----:B------:R-:W-:Y:S01]  /*aed0*/  F2FP.F16.F32.PACK_AB R27, RZ, R27 ;  /* 0x0000001bff1b723e */ /* 0x000fe200000000ff */
[----:B0-----:R-:W-:Y:S01]  /*aee0*/  @P4 IMAD.MOV.U32 R6, RZ, RZ, R10 ;  /* 0x000000ffff064224 */ /* 0x001fe200078e000a */
[----:B------:R-:W-:Y:S01]  /*aef0*/  F2FP.F16.F32.PACK_AB R28, RZ, R28 ;  /* 0x0000001cff1c723e */ /* 0x000fe200000000ff */
[----:B------:R-:W-:Y:S01]  /*af00*/  @P4 IMAD.MOV.U32 R7, RZ, RZ, R11 ;  /* 0x000000ffff074224 */ /* 0x000fe200078e000b */
[----:B------:R-:W-:-:S02]  /*af10*/  F2FP.F16.F32.PACK_AB R29, RZ, R29 ;  /* 0x0000001dff1d723e */ /* 0x000fc400000000ff */
[----:B------:R-:W-:Y:S02]  /*af20*/  F2FP.F16.F32.PACK_AB R30, RZ, R30 ;  /* 0x0000001eff1e723e */ /* 0x000fe400000000ff */
[----:B------:R0:W-:Y:S01]  /*af30*/  @P4 STG.E.U16 desc[UR46][R6.64+0x72], R85 ;  /* 0x0000725506004986 */ /* 0x0001e2000c10152e */
[C---:B------:R-:W-:Y:S02]  /*af40*/  ISETP.GT.AND P4, PT, R0.reuse, RZ, P0 ;  /* 0x000000ff0000720c */ /* 0x040fe40000784270 */
[----:B------:R-:W-:Y:S01]  /*af50*/  F2FP.F16.F32.PACK_AB R31, RZ, R31 ;  /* 0x0000001fff1f723e */ /* 0x000fe200000000ff */
[----:B------:R-:W-:Y:S01]  /*af60*/  @P1 STG.E.U16 desc[UR46][R4.64+0x70], R86 ;  /* 0x0000705604001986 */ /* 0x000fe2000c10152e */
[C---:B------:R-:W-:Y:S02]  /*af70*/  ISETP.GT.AND P1, PT, R0.reuse, 0x8, P2 ;  /* 0x000000080000780c */ /* 0x040fe40001724270 */
[----:B------:R-:W-:Y:S01]  /*af80*/  ISETP.GT.AND P2, PT, R3, 0x48, PT ;  /* 0x000000480300780c */ /* 0x000fe20003f44270 */
[----:B------:R-:W-:Y:S01]  /*af90*/  @P3 STG.E.U16 desc[UR46][R4.64+0x72], R87 ;  /* 0x0000725704003986 */ /* 0x000fe2000c10152e */
[----:B------:R-:W-:-:S02]  /*afa0*/  ISETP.GT.AND P3, PT, R0, 0x8, P0 ;  /* 0x000000080000780c */ /* 0x000fc40000764270 */
[----:B------:R-:W-:Y:S01]  /*afb0*/  ISETP.GT.AND P0, PT, R3, 0x49, PT ;  /* 0x000000490300780c */ /* 0x000fe20003f04270 */
[----:B0-----:R-:W-:Y:S02]  /*afc0*/  @P5 IMAD.MOV.U32 R6, RZ, RZ, R10 ;  /* 0x000000ffff065224 */ /* 0x001fe400078e000a */
[----:B------:R-:W-:-:S05]  /*afd0*/  @P5 IMAD.MOV.U32 R7, RZ, RZ, R11 ;  /* 0x000000ffff075224 */ /* 0x000fca00078e000b */
[----:B------:R0:W-:Y:S01]  /*afe0*/  @P5 STG.E.U16 desc[UR46][R6.64+0x80], R72 ;  /* 0x0000804806005986 */ /* 0x0001e2000c10152e */
[----:B------:R-:W-:Y:S01]  /*aff0*/  ISETP.GT.AND P5, PT, R0, RZ, P2 ;  /* 0x000000ff0000720c */ /* 0x000fe200017a4270 */
[----:B0-----:R-:W-:Y:S02]  /*b000*/  @P4 IMAD.MOV.U32 R6, RZ, RZ, R10 ;  /* 0x000000ffff064224 */ /* 0x001fe400078e000a */
[----:B------:R-:W-:-:S05]  /*b010*/  @P4 IMAD.MOV.U32 R7, RZ, RZ, R11 ;  /* 0x000000ffff074224 */ /* 0x000fca00078e000b */
[----:B------:R0:W-:Y:S01]  /*b020*/  @P4 STG.E.U16 desc[UR46][R6.64+0x82], R73 ;  /* 0x0000824906004986 */ /* 0x0001e2000c10152e */
[----:B------:R-:W-:-:S03]  /*b030*/  ISETP.GT.AND P4, PT, R0, RZ, P0 ;  /* 0x000000ff0000720c */ /* 0x000fc60000784270 */
[----:B------:R-:W-:Y:S01]  /*b040*/  @P1 STG.E.U16 desc[UR46][R4.64+0x80], R74 ;  /* 0x0000804a04001986 */ /* 0x000fe2000c10152e */
[C---:B------:R-:W-:Y:S02]  /*b050*/  ISETP.GT.AND P1, PT, R0.reuse, 0x8, P2 ;  /* 0x000000080000780c */ /* 0x040fe40001724270 */
[C---:B------:R-:W-:Y:S01]  /*b060*/  ISETP.GT.AND P2, PT, R3.reuse, 0x50, PT ;  /* 0x000000500300780c */ /* 0x040fe20003f44270 */
[----:B------:R-:W-:Y:S01]  /*b070*/  @P3 STG.E.U16 desc[UR46][R4.64+0x82], R75 ;  /* 0x0000824b04003986 */ /* 0x000fe2000c10152e */
[----:B------:R-:W-:Y:S02]  /*b080*/  ISETP.GT.AND P3, PT, R0, 0x8, P0 ;  /* 0x000000080000780c */ /* 0x000fe40000764270 */
        /* <DEDUP_REMOVED lines=102> */
[C---:B------:R-:W-:Y:S02]  /*b6f0*/  ISETP.GT.AND P5, PT, R0.reuse, RZ, P2 ;  /* 0x000000ff0000720c */ /* 0x040fe400017a4270 */
[----:B------:R-:W-:Y:S01]  /*b700*/  ISETP.GT.AND P2, PT, R0, 0x8, P2 ;  /* 0x000000080000780c */ /* 0x000fe20001744270 */
[----:B0-----:R-:W-:Y:S02]  /*b710*/  @P4 IMAD.MOV.U32 R6, RZ, RZ, R10 ;  /* 0x000000ffff064224 */ /* 0x001fe400078e000a */
[----:B------:R-:W-:-:S05]  /*b720*/  @P4 IMAD.MOV.U32 R7, RZ, RZ, R11 ;  /* 0x000000ffff074224 */ /* 0x000fca00078e000b */
[----:B------:R0:W-:Y:S01]  /*b730*/  @P4 STG.E.U16 desc[UR46][R6.64+0x102], R41 ;  /* 0x0001022906004986 */ /* 0x0001e2000c10152e */
[C---:B------:R-:W-:Y:S02]  /*b740*/  ISETP.GT.AND P4, PT, R0.reuse, RZ, P0 ;  /* 0x000000ff0000720c */ /* 0x040fe40000784270 */
[----:B------:R-:W-:Y:S01]  /*b750*/  ISETP.GT.AND P0, PT, R0, 0x8, P0 ;  /* 0x000000080000780c */ /* 0x000fe20000704270 */
[----:B------:R-:W-:Y:S01]  /*b760*/  @P1 STG.E.U16 desc[UR46][R4.64+0x100], R42 ;  /* 0x0001002a04001986 */ /* 0x000fe2000c10152e */
[----:B------:R-:W-:-:S03]  /*b770*/  ISETP.GT.AND P1, PT, R3, 0x91, PT ;  /* 0x000000910300780c */ /* 0x000fc60003f24270 */
[----:B------:R-:W-:Y:S01]  /*b780*/  @P3 STG.E.U16 desc[UR46][R4.64+0x102], R43 ;  /* 0x0001022b04003986 */ /* 0x000fe2000c10152e */
        /* <DEDUP_REMOVED lines=9> */
[----:B------:R-:W-:Y:S04]  /*b820*/  @P2 STG.E.U16 desc[UR46][R4.64+0x110], R46 ;  /* 0x0001102e04002986 */ /* 0x000fe8000c10152e */
[----:B------:R-:W-:Y:S01]  /*b830*/  @P0 STG.E.U16 desc[UR46][R4.64+0x112], R47 ;  /* 0x0001122f04000986 */ /* 0x000fe2000c10152e */
[----:B------:R-:W-:Y:S01]  /*b840*/  ISETP.GT.AND P0, PT, R0, 0x8, P3 ;  /* 0x000000080000780c */ /* 0x000fe20001f04270 */
[----:B0-----:R-:W-:Y:S02]  /*b850*/  @P5 IMAD.MOV.U32 R6, RZ, RZ, R10 ;  /* 0x000000ffff065224 */ /* 0x001fe400078e000a */
[----:B------:R-:W-:-:S05]  /*b860*/  @P5 IMAD.MOV.U32 R7, RZ, RZ, R11 ;  /* 0x000000ffff075224 */ /* 0x000fca00078e000b */
[----:B------:R0:W-:Y:S01]  /*b870*/  @P5 STG.E.U16 desc[UR46][R6.64+0x120], R32 ;  /* 0x0001202006005986 */ /* 0x0001e2000c10152e */
[----:B------:R-:W-:Y:S02]  /*b880*/  ISETP.GT.AND P5, PT, R0, 0x8, P1 ;  /* 0x000000080000780c */ /* 0x000fe40000fa4270 */
[----:B------:R-:W-:-:S04]  /*b890*/  ISETP.GT.AND P1, PT, R3, 0x99, PT ;  /* 0x000000990300780c */ /* 0x000fc80003f24270 */
[----:B------:R-:W-:Y:S01]  /*b8a0*/  ISETP.GT.AND P3, PT, R0, RZ, P1 ;  /* 0x000000ff0000720c */ /* 0x000fe20000f64270 */
[----:B0-----:R-:W-:Y:S02]  /*b8b0*/  @P4 IMAD.MOV.U32 R6, RZ, RZ, R10 ;  /* 0x000000ffff064224 */ /* 0x001fe400078e000a */
[----:B------:R-:W-:-:S05]  /*b8c0*/  @P4 IMAD.MOV.U32 R7, RZ, RZ, R11 ;  /* 0x000000ffff074224 */ /* 0x000fca00078e000b */
[----:B------:R0:W-:Y:S01]  /*b8d0*/  @P4 STG.E.U16 desc[UR46][R6.64+0x122], R33 ;  /* 0x0001222106004986 */ /* 0x0001e2000c10152e */
[----:B------:R-:W-:-:S03]  /*b8e0*/  ISETP.GT.AND P4, PT, R3, 0x98, PT ;  /* 0x000000980300780c */ /* 0x000fc60003f84270 */
[----:B------:R-:W-:Y:S01]  /*b8f0*/  @P0 STG.E.U16 desc[UR46][R4.64+0x120], R34 ;  /* 0x0001202204000986 */ /* 0x000fe2000c10152e */
[C---:B------:R-:W-:Y:S02]  /*b900*/  ISETP.GT.AND P2, PT, R0.reuse, RZ, P4 ;  /* 0x000000ff0000720c */ /* 0x040fe40002744270 */
[C---:B------:R-:W-:Y:S01]  /*b910*/  ISETP.GT.AND P4, PT, R0.reuse, 0x8, P4 ;  /* 0x000000080000780c */ /* 0x040fe20002784270 */
[----:B------:R-:W-:Y:S01]  /*b920*/  @P5 STG.E.U16 desc[UR46][R4.64+0x122], R35 ;  /* 0x0001222304005986 */ /* 0x000fe2000c10152e */
[----:B------:R-:W-:Y:S02]  /*b930*/  ISETP.GT.AND P5, PT, R0, 0x8, P1 ;  /* 0x000000080000780c */ /* 0x000fe40000fa4270 */
[C---:B------:R-:W-:Y:S02]  /*b940*/  ISETP.GT.AND P0, PT, R3.reuse, 0xa1, PT ;  /* 0x000000a10300780c */ /* 0x040fe40003f04270 */
[----:B------:R-:W-:-:S05]  /*b950*/  ISETP.GT.AND P1, PT, R3, 0xa9, PT ;  /* 0x000000a90300780c */ /* 0x000fca0003f24270 */
[----:B0-----:R-:W-:Y:S02]  /*b960*/  @P2 IMAD.MOV.U32 R6, RZ, RZ, R10 ;  /* 0x000000ffff062224 */ /* 0x001fe400078e000a */
[----:B------:R-:W-:-:S05]  /*b970*/  @P2 IMAD.MOV.U32 R7, RZ, RZ, R11 ;  /* 0x000000ffff072224 */ /* 0x000fca00078e000b */
[----:B------:R0:W-:Y:S01]  /*b980*/  @P2 STG.E.U16 desc[UR46][R6.64+0x130], R36 ;  /* 0x0001302406002986 */ /* 0x0001e2000c10152e */
[----:B------:R-:W-:Y:S01]  /*b990*/  ISETP.GT.AND P2, PT, R3, 0xa8, PT ;  /* 0x000000a80300780c */ /* 0x000fe20003f44270 */
        /* <DEDUP_REMOVED lines=8> */
[C---:B------:R-:W-:Y:S02]  /*ba20*/  ISETP.GT.AND P5, PT, R0.reuse, RZ, P0 ;  /* 0x000000ff0000720c */ /* 0x040fe400007a4270 */
[----:B------:R-:W-:-:S07]  /*ba30*/  ISETP.GT.AND P0, PT, R0, 0x8, P0 ;  /* 0x000000080000780c */ /* 0x000fce0000704270 */
        /* <DEDUP_REMOVED lines=10> */
[----:B------:R-:W-:Y:S04]  /*bae0*/  @P3 STG.E.U16 desc[UR46][R4.64+0x140], R26 ;  /* 0x0001401a04003986 */ /* 0x000fe8000c10152e */
[----:B------:R-:W-:Y:S06]  /*baf0*/  @P0 STG.E.U16 desc[UR46][R4.64+0x142], R27 ;  /* 0x0001421b04000986 */ /* 0x000fec000c10152e */
[----:B0-----:R-:W-:-:S02]  /*bb00*/  @P5 IMAD.MOV.U32 R6, RZ, RZ, R10 ;  /* 0x000000ffff065224 */ /* 0x001fc400078e000a */
[----:B------:R-:W-:-:S05]  /*bb10*/  @P5 IMAD.MOV.U32 R7, RZ, RZ, R11 ;  /* 0x000000ffff075224 */ /* 0x000fca00078e000b */
[----:B------:R0:W-:Y:S04]  /*bb20*/  @P5 STG.E.U16 desc[UR46][R6.64+0x150], R28 ;  /* 0x0001501c06005986 */ /* 0x0001e8000c10152e */
[----:B------:R1:W-:Y:S04]  /*bb30*/  @P4 STG.E.U16 desc[UR46][R10.64+0x152], R29 ;  /* 0x0001521d0a004986 */ /* 0x0003e8000c10152e */
[----:B------:R1:W-:Y:S01]  /*bb40*/  @P2 STG.E.U16 desc[UR46][R4.64+0x150], R30 ;  /* 0x0001501e04002986 */ /* 0x0003e2000c10152e */
[----:B0-----:R-:W-:Y:S02]  /*bb50*/  @P1 IMAD.MOV.U32 R6, RZ, RZ, R4 ;  /* 0x000000ffff061224 */ /* 0x001fe400078e0004 */
[----:B------:R-:W-:-:S05]  /*bb60*/  @P1 IMAD.MOV.U32 R7, RZ, RZ, R5 ;  /* 0x000000ffff071224 */ /* 0x000fca00078e0005 */
[----:B------:R1:W-:Y:S02]  /*bb70*/  @P1 STG.E.U16 desc[UR46][R6.64+0x152], R31 ;  /* 0x0001521f06001986 */ /* 0x0003e4000c10152e */
.L_x_202:
[----:B------:R-:W-:Y:S05]  /*bb80*/  BSYNC B0 ;  /* 0x0000000000007941 */ /* 0x000fea0003800000 */
.L_x_28:
[----:B------:R-:W-:Y:S01]  /*bb90*/  ULDC UR4, c[0x0][0xc] ;  /* 0x0000030000047ab9 */ /* 0x000fe20000000800 */
[----:B------:R-:W-:Y:S01]  /*bba0*/  ULDC UR5, c[0x0][0x10] ;  /* 0x0000040000057ab9 */ /* 0x000fe20000000800 */
[----:B0-----:R-:W0:Y:S01]  /*bbb0*/  LDC R3, c[0x0][0x14] ;  /* 0x00000500ff037b82 */ /* 0x001e220000000800 */
[----:B------:R-:W-:Y:S01]  /*bbc0*/  UIMAD.WIDE.U32 UR4, UR4, UR5, URZ ;  /* 0x00000005040472a5 */ /* 0x000fe2000f8e003f */
[----:B------:R-:W-:Y:S01]  /*bbd0*/  PRMT R0, RZ, 0x7610, R0 ;  /* 0x00007610ff007816 */ /* 0x000fe20000000000 */
[----:B------:R-:W-:Y:S02]  /*bbe0*/  IMAD.MOV.U32 R115, RZ, RZ, -0x1 ;  /* 0xffffffffff737424 */ /* 0x000fe400078e00ff */
[----:B------:R-:W-:Y:S02]  /*bbf0*/  IMAD.MOV.U32 R23, RZ, RZ, -0x1 ;  /* 0xffffffffff177424 */ /* 0x000fe400078e00ff */
[----:B0-----:R-:W-:-:S04]  /*bc00*/  IMAD.WIDE.U32 R16, R3, UR4, R16 ;  /* 0x0000000403107c25 */ /* 0x001fc8000f8e0010 */
[----:B------:R-:W-:Y:S01]  /*bc10*/  IMAD R3, R3, UR5, RZ ;  /* 0x0000000503037c24 */ /* 0x000fe2000f8e02ff */
[----:B------:R-:W-:Y:S02]  /*bc20*/  ULDC.64 UR4, c[0x0][0x650] ;  /* 0x0001940000047ab9 */ /* 0x000fe40000000a00 */
[----:B------:R-:W-:Y:S01]  /*bc30*/  ISETP.GE.U32.AND P0, PT, R16, UR4, PT ;  /* 0x0000000410007c0c */ /* 0x000fe2000bf06070 */
[----:B------:R-:W-:-:S05]  /*bc40*/  IMAD.IADD R17, R17, 0x1, R3 ;  /* 0x0000000111117824 */ /* 0x000fca00078e0203 */
[----:B------:R-:W-:-:S13]  /*bc50*/  ISETP.GE.U32.AND.EX P0, PT, R17, UR5, PT, P0 ;  /* 0x0000000511007c0c */ /* 0x000fda000bf06100 */
[----:B------:R-:W-:Y:S05]  /*bc60*/  @P0 BRA `(.L_x_203) ;  /* 0x0000000400640947 */ /* 0x000fea0003800000 */
[----:B------:R-:W0:Y:S01]  /*bc70*/  S2R R12, SR_CTAID.X ;  /* 0x00000000000c7919 */ /* 0x000e220000002500 */
[----:B-1----:R-:W1:Y:S01]  /*bc80*/  LDC.64 R10, c[0x0][0x628] ;  /* 0x00018a00ff0a7b82 */ /* 0x002e620000000a00 */
[----:B------:R-:W-:Y:S01]  /*bc90*/  ULDC UR4, c[0x0][0x150] ;  /* 0x0000540000047ab9 */ /* 0x000fe20000000800 */
[----:B------:R-:W-:Y:S01]  /*bca0*/  IMAD.MOV.U32 R8, RZ, RZ, R16 ;  /* 0x000000ffff087224 */ /* 0x000fe200078e0010 */
[----:B------:R-:W0:Y:S01]  /*bcb0*/  S2R R24, SR_CTAID.Y ;  /* 0x0000000000187919 */ /* 0x000e220000002600 */
[----:B------:R-:W-:-:S04]  /*bcc0*/  IMAD.MOV.U32 R9, RZ, RZ, R17 ;  /* 0x000000ffff097224 */ /* 0x000fc800078e0011 */
[----:B------:R-:W2:Y:S08]  /*bcd0*/  LDC R21, c[0x0][0x144] ;  /* 0x00005100ff157b82 */ /* 0x000eb00000000800 */
[----:B------:R-:W2:Y:S08]  /*bce0*/  LDC R0, c[0x0][0x630] ;  /* 0x00018c00ff007b82 */ /* 0x000eb00000000800 */
[----:B------:R-:W2:Y:S01]  /*bcf0*/  LDC.64 R14, c[0x0][0x620] ;  /* 0x00018800ff0e7b82 */ /* 0x000ea20000000a00 */
[----:B-1----:R-:W-:-:S04]  /*bd00*/  ISETP.NE.U32.AND P0, PT, R10, RZ, PT ;  /* 0x000000ff0a00720c */ /* 0x002fc80003f05070 */
[----:B------:R-:W-:Y:S02]  /*bd10*/  ISETP.NE.AND.EX P0, PT, R11, RZ, PT, P0 ;  /* 0x000000ff0b00720c */ /* 0x000fe40003f05300 */
[----:B0-----:R-:W-:-:S05]  /*bd20*/  I2FP.F32.U32 R3, R12 ;  /* 0x0000000c00037245 */ /* 0x001fca0000201000 */
[----:B------:R-:W-:-:S04]  /*bd30*/  FMUL R3, R3, UR4 ;  /* 0x0000000403037c20 */ /* 0x000fc80008400000 */
[----:B------:R0:W1:Y:S02]  /*bd40*/  F2I.U32.TRUNC.NTZ R20, R3 ;  /* 0x0000000300147305 */ /* 0x000064000020f000 */
[----:B------:R-:W-:Y:S05]  /*bd50*/  @!P0 BRA `(.L_x_204) ;  /* 0x0000000000288947 */ /* 0x000fea0003800000 */
[----:B0-----:R-:W0:Y:S02]  /*bd60*/  LDC R3, c[0x0][0x634] ;  /* 0x00018d00ff037b82 */ /* 0x001e240000000800 */
[----:B0-----:R-:W-:-:S05]  /*bd70*/  IADD3 R3, P0, R16, R3, RZ ;  /* 0x0000000310037210 */ /* 0x001fca0007f1e0ff */
[----:B------:R-:W-:-:S04]  /*bd80*/  IMAD.X R13, RZ, RZ, R17, P0 ;  /* 0x000000ffff0d7224 */ /* 0x000fc800000e0611 */
[----:B--234-:R-:W-:-:S04]  /*bd90*/  IMAD.WIDE.U32 R4, R13, R10, RZ ;  /* 0x0000000a0d047225 */ /* 0x01cfc800078e00ff */
[----:B------:R-:W-:-:S04]  /*bda0*/  IMAD.WIDE.U32 R6, P0, R3, R11, R4 ;  /* 0x0000000b03067225 */ /* 0x000fc80007800004 */
[----:B------:R-:W-:-:S04]  /*bdb0*/  IMAD.WIDE.U32 R4, R3, R10, RZ ;  /* 0x0000000a03047225 */ /* 0x000fc800078e00ff */
[----:B------:R-:W-:Y:S01]  /*bdc0*/  IMAD.X R9, RZ, RZ, RZ, P0 ;  /* 0x000000ffff097224 */ /* 0x000fe200000e06ff */
[----:B------:R-:W-:Y:S01]  /*bdd0*/  IADD3 RZ, P0, R5, R6, RZ ;  /* 0x0000000605ff7210 */ /* 0x000fe20007f1e0ff */
[----:B------:R-:W-:-:S04]  /*bde0*/  IMAD.MOV.U32 R8, RZ, RZ, R7 ;  /* 0x000000ffff087224 */ /* 0x000fc800078e0007 */
[----:B------:R-:W-:-:S08]  /*bdf0*/  IMAD.WIDE.U32.X R8, R13, R11, R8, P0 ;  /* 0x0000000b0d087225 */ /* 0x000fd000000e0408 */
.L_x_204:
[----:B------:R-:W3:Y:S01]  /*be00*/  LDC.64 R28, c[0x0][0x640] ;  /* 0x00019000ff1c7b82 */ /* 0x000ee20000000a00 */
[-CC-:B--2---:R-:W-:Y:S01]  /*be10*/  SHF.R.U64 R23, R8, R0.reuse, R9.reuse ;  /* 0x0000000008177219 */ /* 0x184fe20000001209 */
[----:B-1----:R-:W-:Y:S01]  /*be20*/  IMAD.MOV R20, RZ, RZ, -R20 ;  /* 0x000000ffff147224 */ /* 0x002fe200078e0a14 */
[----:B------:R-:W-:Y:S01]  /*be30*/  SHF.R.U32.HI R0, RZ, R0, R9 ;  /* 0x00000000ff007219 */ /* 0x000fe20000011609 */
[----:B------:R-:W-:Y:S01]  /*be40*/  ULDC UR4, c[0x0][0x154] ;  /* 0x0000550000047ab9 */ /* 0x000fe20000000800 */
[----:B0-----:R-:W-:Y:S01]  /*be50*/  IADD3 R3, P0, RZ, -R23, RZ ;  /* 0x80000017ff037210 */ /* 0x001fe20007f1e0ff */
[----:B------:R-:W-:Y:S02]  /*be60*/  IMAD R21, R21, R20, R12 ;  /* 0x0000001415157224 */ /* 0x000fe400078e020c */
[----:B------:R-:W0:Y:S01]  /*be70*/  LDC R6, c[0x0][0x618] ;  /* 0x00018600ff067b82 */ /* 0x000e220000000800 */
[----:B------:R-:W-:Y:S02]  /*be80*/  IMAD.MOV.U32 R7, RZ, RZ, 0x1 ;  /* 0x00000001ff077424 */ /* 0x000fe400078e00ff */
[----:B---34-:R-:W-:-:S04]  /*be90*/  IMAD.X R5, RZ, RZ, ~R0, P0 ;  /* 0x000000ffff057224 */ /* 0x018fc800000e0e00 */
[-C--:B------:R-:W-:Y:S01]  /*bea0*/  IMAD R0, R5, R14.reuse, RZ ;  /* 0x0000000e05007224 */ /* 0x080fe200078e02ff */
[----:B------:R-:W1:Y:S01]  /*beb0*/  LDC R8, c[0x0][0x608] ;  /* 0x00018200ff087b82 */ /* 0x000e620000000800 */
[----:B------:R-:W-:-:S04]  /*bec0*/  IMAD.WIDE.U32 R4, R3, R14, R16 ;  /* 0x0000000e03047225 */ /* 0x000fc800078e0010 */
[----:B------:R-:W-:Y:S01]  /*bed0*/  IMAD R3, R3, R15, R0 ;  /* 0x0000000f03037224 */ /* 0x000fe200078e0200 */
[----:B------:R-:W-:Y:S02]  /*bee0*/  I2FP.F32.U32 R0, R24 ;  /* 0x0000001800007245 */ /* 0x000fe40000201000 */
[----:B------:R-:W2:Y:S01]  /*bef0*/  LDC R26, c[0x0][0x658] ;  /* 0x00019600ff1a7b82 */ /* 0x000ea20000000800 */
[----:B------:R-:W-:Y:S01]  /*bf00*/  IMAD.IADD R3, R5, 0x1, R3 ;  /* 0x0000000105037824 */ /* 0x000fe200078e0203 */
[----:B------:R-:W-:Y:S01]  /*bf10*/  ISETP.NE.U32.AND P0, PT, R28, RZ, PT ;  /* 0x000000ff1c00720c */ /* 0x000fe20003f05070 */
[----:B------:R-:W-:Y:S01]  /*bf20*/  FMUL R0, R0, UR4 ;  /* 0x0000000400007c20 */ /* 0x000fe20008400000 */
[----:B------:R-:W-:Y:S02]  /*bf30*/  IMAD.MOV.U32 R5, RZ, RZ, -0x1 ;  /* 0xffffffffff057424 */ /* 0x000fe400078e00ff */
[----:B------:R-:W-:Y:S01]  /*bf40*/  ISETP.NE.AND.EX P0, PT, R29, RZ, PT, P0 ;  /* 0x000000ff1d00720c */ /* 0x000fe20003f05300 */
[----:B------:R3:W4:Y:S01]  /*bf50*/  F2I.U32.TRUNC.NTZ R13, R0 ;  /* 0x00000000000d7305 */ /* 0x000722000020f000 */
[----:B------:R-:W3:Y:S01]  /*bf60*/  LDC R15, c[0x0][0x148] ;  /* 0x00005200ff0f7b82 */ /* 0x000ee20000000800 */
[----:B0-----:R-:W-:-:S02]  /*bf70*/  SHF.R.U64 R12, R4, R6, R3 ;  /* 0x00000006040c7219 */ /* 0x001fc40000001203 */
[----:B------:R-:W-:-:S05]  /*bf80*/  SHF.R.U32.HI R3, RZ, R6, R3 ;  /* 0x00000006ff037219 */ /* 0x000fca0000011603 */
[----:B------:R-:W0:Y:S01]  /*bf90*/  LDC R20, c[0x0][0x600] ;  /* 0x00018000ff147b82 */ /* 0x000e220000000800 */
[-CC-:B-1----:R-:W-:Y:S02]  /*bfa0*/  SHF.R.U64 R10, R12, R8.reuse, R3.reuse ;  /* 0x000000080c0a7219 */ /* 0x182fe40000001203 */
[----:B------:R-:W-:-:S05]  /*bfb0*/  SHF.R.U32.HI R3, RZ, R8, R3 ;  /* 0x00000008ff037219 */ /* 0x000fca0000011603 */
[----:B------:R-:W1:Y:S01]  /*bfc0*/  LDC R27, c[0x0][0x648] ;  /* 0x00019200ff1b7b82 */ /* 0x000e620000000800 */
[-C--:B--2---:R-:W-:Y:S02]  /*bfd0*/  SHF.L.U32 R4, R5, R26.reuse, RZ ;  /* 0x0000001a05047219 */ /* 0x084fe400000006ff */
[-CC-:B------:R-:W-:Y:S02]  /*bfe0*/  SHF.R.U64 R14, R10, R26.reuse, R3.reuse ;  /* 0x0000001a0a0e7219 */ /* 0x180fe40000001203 */
[----:B------:R-:W-:Y:S02]  /*bff0*/  SHF.R.U32.HI R5, RZ, R26, R3 ;  /* 0x0000001aff057219 */ /* 0x000fe40000011603 */
[----:B------:R-:W-:Y:S01]  /*c000*/  LOP3.LUT R25, RZ, R4, RZ, 0x33, !PT ;  /* 0x00000004ff197212 */ /* 0x000fe200078e33ff */
[----:B------:R-:W2:Y:S01]  /*c010*/  LDC R30, c[0x0][0x638] ;  /* 0x00018e00ff1e7b82 */ /* 0x000ea20000000800 */
[----:B------:R-:W-:Y:S01]  /*c020*/  SHF.L.U32 R26, R7, R26, RZ ;  /* 0x0000001a071a7219 */ /* 0x000fe200000006ff */
[----:B------:R-:W-:-:S06]  /*c030*/  IMAD.MOV.U32 R4, RZ, RZ, R14 ;  /* 0x000000ffff047224 */ /* 0x000fcc00078e000e */
[----:B------:R-:W0:Y:S01]  /*c040*/  LDC R31, c[0x0][0x610] ;  /* 0x00018400ff1f7b82 */ /* 0x000e220000000800 */
[----:B----4-:R-:W-:Y:S05]  /*c050*/  @!P0 BRA `(.L_x_205) ;  /* 0x0000000000288947 */ /* 0x010fea0003800000 */
[----:B------:R-:W4:Y:S02]  /*c060*/  LDC R3, c[0x0][0x64c] ;  /* 0x00019300ff037b82 */ /* 0x000f240000000800 */
[----:B----4-:R-:W-:-:S05]  /*c070*/  IADD3 R3, P0, R14, R3, RZ ;  /* 0x000000030e037210 */ /* 0x010fca0007f1e0ff */
        /* <DEDUP_REMOVED lines=8> */
.L_x_205:
[----:B------:R-:W-:Y:S01]  /*c100*/  ISETP.NE.AND P0, PT, R2, 0x1, PT ;  /* 0x000000010200780c */ /* 0x000fe20003f05270 */
[----:B0-----:R-:W-:Y:S01]  /*c110*/  VIADD R7, R20, 0xffffffff ;  /* 0xffffffff14077836 */ /* 0x001fe20000000000 */
[----:B-1-3--:R-:W-:Y:S01]  /*c120*/  SHF.R.U64 R0, R4, R27, R5 ;  /* 0x0000001b04007219 */ /* 0x00afe20000001205 */
[----:B------:R-:W-:Y:S01]  /*c130*/  IMAD.MOV R13, RZ, RZ, -R13 ;  /* 0x000000ffff0d7224 */ /* 0x000fe200078e0a0d */
[----:B------:R-:W-:Y:S01]  /*c140*/  LOP3.LUT R5, R10, R25, RZ, 0xc0, !PT ;  /* 0x000000190a057212 */ /* 0x000fe200078ec0ff */
[----:B------:R-:W-:Y:S02]  /*c150*/  IMAD.MOV.U32 R4, RZ, RZ, 0x1 ;  /* 0x00000001ff047424 */ /* 0x000fe400078e00ff */
[----:B------:R-:W-:Y:S02]  /*c160*/  IMAD.MOV R3, RZ, RZ, -R0 ;  /* 0x000000ffff037224 */ /* 0x000fe400078e0a00 */
[----:B------:R-:W-:Y:S01]  /*c170*/  IMAD R8, R26, R0, R5 ;  /* 0x000000001a087224 */ /* 0x000fe200078e0205 */
[----:B------:R-:W-:Y:S01]  /*c180*/  LOP3.LUT R5, R12, R7, RZ, 0xc0, !PT ;  /* 0x000000070c057212 */ /* 0x000fe200078ec0ff */
[----:B--2---:R-:W-:-:S02]  /*c190*/  IMAD R0, R3, R30, R14 ;  /* 0x0000001e03007224 */ /* 0x004fc400078e020e */
[----:B------:R-:W-:Y:S02]  /*c1a0*/  @P0 IMAD R21, R15, R13, R24 ;  /* 0x0000000d0f150224 */ /* 0x000fe400078e0218 */
[----:B------:R-:W-:Y:S01]  /*c1b0*/  IMAD R3, R0, R20, R5 ;  /* 0x0000001400037224 */ /* 0x000fe200078e0205 */
[----:B------:R-:W-:Y:S01]  /*c1c0*/  PRMT R0, R4, 0x7610, R0 ;  /* 0x0000761004007816 */ /* 0x000fe20000000000 */
[----:B------:R-:W-:-:S05]  /*c1d0*/  IMAD R8, R8, R31, R21 ;  /* 0x0000001f08087224 */ /* 0x000fca00078e0215 */
[----:B------:R-:W-:Y:S02]  /*c1e0*/  SEL R115, R3, R8, !P0 ;  /* 0x0000000803737207 */ /* 0x000fe40004000000 */
[----:B------:R-:W-:-:S07]  /*c1f0*/  SEL R8, R8, R3, !P0 ;  /* 0x0000000308087207 */ /* 0x000fce0004000000 */
.L_x_203:
[----:B------:R-:W-:Y:S01]  /*c200*/  LOP3.LUT P0, RZ, R0, 0xff, RZ, 0xc0, !PT ;  /* 0x000000ff00ff7812 */ /* 0x000fe2000780c0ff */
[----:B------:R-:W-:-:S12]  /*c210*/  IMAD.MOV.U32 R114, RZ, RZ, R8 ;  /* 0x000000ffff727224 */ /* 0x000fd800078e0008 */
[----:B------:R-:W-:Y:S05]  /*c220*/  @P0 BRA `(.L_x_206) ;  /* 0xffffff4c00300947 */ /* 0x000fea000383ffff */
[----:B------:R-:W-:Y:S05]  /*c230*/  EXIT ;  /* 0x000000000000794d */ /* 0x000fea0003800000 */
.L_x_3:
[----:B0-----:R-:W-:Y:S01]  /*c240*/  ULDC.64 UR4, c[0x0][0x650] ;  /* 0x0001940000047ab9 */ /* 0x001fe20000000a00 */
        /* <DEDUP_REMOVED lines=25> */
.L_x_208:
[--C-:B------:R-:W-:Y:S01]  /*c3e0*/  SHF.R.U64 R12, R10, R14, R11.reuse ;  /* 0x0000000e0a0c7219 */ /* 0x100fe2000000120b */
[----:B------:R-:W0:Y:S01]  /*c3f0*/  LDC R22, c[0x0][0x618] ;  /* 0x00018600ff167b82 */ /* 0x000e220000000800 */
[----:B------:R-:W-:Y:S01]  /*c400*/  I2FP.F32.U32 R6, R4 ;  /* 0x0000000400067245 */ /* 0x000fe20000201000 */
[----:B------:R-:W-:Y:S01]  /*c410*/  ULDC UR4, c[0x0][0x150] ;  /* 0x0000540000047ab9 */ /* 0x000fe20000000800 */
[----:B------:R-:W-:Y:S02]  /*c420*/  SHF.R.U32.HI R5, RZ, R14, R11 ;  /* 0x0000000eff057219 */ /* 0x000fe4000001160b */
[----:B------:R-:W-:Y:S01]  /*c430*/  IADD3 R9, P0, RZ, -R12, RZ ;  /* 0x8000000cff097210 */ /* 0x000fe20007f1e0ff */
[----:B------:R-:W-:Y:S01]  /*c440*/  FMUL R11, R6, UR4 ;  /* 0x00000004060b7c20 */ /* 0x000fe20008400000 */
[----:B------:R-:W-:Y:S01]  /*c450*/  ULDC UR4, c[0x0][0x154] ;  /* 0x0000550000047ab9 */ /* 0x000fe20000000800 */
[----:B------:R-:W1:Y:S02]  /*c460*/  LDC.64 R24, c[0x0][0x640] ;  /* 0x00019000ff187b82 */ /* 0x000e640000000a00 */
[----:B------:R-:W-:-:S02]  /*c470*/  IMAD.X R5, RZ, RZ, ~R5, P0 ;  /* 0x000000ffff057224 */ /* 0x000fc400000e0e05 */
[----:B------:R-:W2:Y:S01]  /*c480*/  F2I.U32.TRUNC.NTZ R11, R11 ;  /* 0x0000000b000b7305 */ /* 0x000ea2000020f000 */
[----:B------:R-:W-:-:S03]  /*c490*/  IMAD.WIDE.U32 R6, R9, R20, R16 ;  /* 0x0000001409067225 */ /* 0x000fc600078e0010 */
[----:B------:R-:W3:Y:S01]  /*c4a0*/  LDC R13, c[0x0][0x144] ;  /* 0x00005100ff0d7b82 */ /* 0x000ee20000000800 */
[----:B------:R-:W-:-:S04]  /*c4b0*/  IMAD R8, R5, R20, RZ ;  /* 0x0000001405087224 */ /* 0x000fc800078e02ff */
[----:B------:R-:W-:Y:S02]  /*c4c0*/  IMAD R5, R9, R21, R8 ;  /* 0x0000001509057224 */ /* 0x000fe400078e0208 */
[----:B------:R-:W-:Y:S01]  /*c4d0*/  IMAD.MOV.U32 R8, RZ, RZ, -0x1 ;  /* 0xffffffffff087424 */ /* 0x000fe200078e00ff */
[----:B------:R-:W4:Y:S01]  /*c4e0*/  LDC R14, c[0x0][0x608] ;  /* 0x00018200ff0e7b82 */ /* 0x000f220000000800 */
[----:B------:R-:W-:Y:S01]  /*c4f0*/  IMAD.IADD R5, R7, 0x1, R5 ;  /* 0x0000000107057824 */ /* 0x000fe200078e0205 */
[----:B------:R-:W-:-:S04]  /*c500*/  I2FP.F32.U32 R7, R3 ;  /* 0x0000000300077245 */ /* 0x000fc80000201000 */
[-C--:B0-----:R-:W-:Y:S01]  /*c510*/  SHF.R.U64 R10, R6, R22.reuse, R5 ;  /* 0x00000016060a7219 */ /* 0x081fe20000001205 */
[----:B--2---:R-:W-:Y:S01]  /*c520*/  IMAD.MOV R6, RZ, RZ, -R11 ;  /* 0x000000ffff067224 */ /* 0x004fe200078e0a0b */
[----:B------:R-:W0:Y:S01]  /*c530*/  LDC R9, c[0x0][0x658] ;  /* 0x00019600ff097b82 */ /* 0x000e220000000800 */
[----:B-1----:R-:W-:Y:S01]  /*c540*/  ISETP.NE.U32.AND P0, PT, R24, RZ, PT ;  /* 0x000000ff1800720c */ /* 0x002fe20003f05070 */
[----:B------:R-:W-:Y:S01]  /*c550*/  FMUL R7, R7, UR4 ;  /* 0x0000000407077c20 */ /* 0x000fe20008400000 */
[----:B------:R-:W-:Y:S02]  /*c560*/  SHF.R.U32.HI R5, RZ, R22, R5 ;  /* 0x00000016ff057219 */ /* 0x000fe40000011605 */
[----:B------:R-:W-:-:S03]  /*c570*/  ISETP.NE.AND.EX P0, PT, R25, RZ, PT, P0 ;  /* 0x000000ff1900720c */ /* 0x000fc60003f05300 */
[----:B------:R-:W1:Y:S01]  /*c580*/  LDC R20, c[0x0][0x148] ;  /* 0x00005200ff147b82 */ /* 0x000e620000000800 */
[----:B---3--:R-:W-:Y:S02]  /*c590*/  IMAD R23, R13, R6, R4 ;  /* 0x000000060d177224 */ /* 0x008fe400078e0204 */
[----:B------:R-:W-:-:S05]  /*c5a0*/  IMAD.MOV.U32 R6, RZ, RZ, 0x1 ;  /* 0x00000001ff067424 */ /* 0x000fca00078e00ff */
[----:B------:R-:W2:Y:S01]  /*c5b0*/  LDC R21, c[0x0][0x600] ;  /* 0x00018000ff157b82 */ /* 0x000ea20000000800 */
[-CC-:B----4-:R-:W-:Y:S02]  /*c5c0*/  SHF.R.U64 R13, R10, R14.reuse, R5.reuse ;  /* 0x0000000e0a0d7219 */ /* 0x190fe40000001205 */
[----:B------:R-:W-:Y:S02]  /*c5d0*/  SHF.R.U32.HI R4, RZ, R14, R5 ;  /* 0x0000000eff047219 */ /* 0x000fe40000011605 */
[----:B------:R3:W4:Y:S03]  /*c5e0*/  F2I.U32.TRUNC.NTZ R14, R7 ;  /* 0x00000007000e7305 */ /* 0x000726000020f000 */
[----:B------:R-:W1:Y:S01]  /*c5f0*/  LDC R26, c[0x0][0x648] ;  /* 0x00019200ff1a7b82 */ /* 0x000e620000000800 */
[-C--:B0-----:R-:W-:Y:S02]  /*c600*/  SHF.R.U64 R15, R13, R9.reuse, R4 ;  /* 0x000000090d0f7219 */ /* 0x081fe40000001204 */
[----:B------:R-:W-:-:S02]  /*c610*/  SHF.L.U32 R8, R8, R9, RZ ;  /* 0x0000000908087219 */ /* 0x000fc400000006ff */
[-C--:B------:R-:W-:Y:S01]  /*c620*/  SHF.R.U32.HI R5, RZ, R9.reuse, R4 ;  /* 0x00000009ff057219 */ /* 0x080fe20000011604 */
[----:B------:R-:W-:Y:S01]  /*c630*/  IMAD.MOV.U32 R4, RZ, RZ, R15 ;  /* 0x000000ffff047224 */ /* 0x000fe200078e000f */
[----:B------:R-:W-:Y:S01]  /*c640*/  SHF.L.U32 R22, R6, R9, RZ ;  /* 0x0000000906167219 */ /* 0x000fe200000006ff */
[----:B------:R-:W0:Y:S01]  /*c650*/  LDC R27, c[0x0][0x638] ;  /* 0x00018e00ff1b7b82 */ /* 0x000e220000000800 */
[----:B------:R-:W-:-:S07]  /*c660*/  LOP3.LUT R28, RZ, R8, RZ, 0x33, !PT ;  /* 0x00000008ff1c7212 */ /* 0x000fce00078e33ff */
        /* <DEDUP_REMOVED lines=12> */
.L_x_209:
[----:B------:R-:W-:Y:S01]  /*c730*/  ISETP.NE.AND P0, PT, R2, 0x1, PT ;  /* 0x000000010200780c */ /* 0x000fe20003f05270 */
[----:B--2---:R-:W-:Y:S01]  /*c740*/  VIADD R7, R21, 0xffffffff ;  /* 0xffffffff15077836 */ /* 0x004fe20000000000 */
[----:B-1----:R-:W-:Y:S01]  /*c750*/  SHF.R.U64 R5, R4, R26, R5 ;  /* 0x0000001a04057219 */ /* 0x002fe20000001205 */
[----:B------:R-:W-:Y:S01]  /*c760*/  IMAD.MOV R14, RZ, RZ, -R14 ;  /* 0x000000ffff0e7224 */ /* 0x000fe200078e0a0e */
[----:B------:R-:W-:Y:S01]  /*c770*/  LOP3.LUT R4, R13, R28, RZ, 0xc0, !PT ;  /* 0x0000001c0d047212 */ /* 0x000fe200078ec0ff */
[----:B------:R-:W-:Y:S01]  /*c780*/  IMAD.MOV.U32 R8, RZ, RZ, R12 ;  /* 0x000000ffff087224 */ /* 0x000fe200078e000c */
[----:B------:R-:W-:Y:S01]  /*c790*/  LOP3.LUT R10, R10, R7, RZ, 0xc0, !PT ;  /* 0x000000070a0a7212 */ /* 0x000fe200078ec0ff */
[----:B------:R-:W-:Y:S02]  /*c7a0*/  IMAD.MOV R6, RZ, RZ, -R5 ;  /* 0x000000ffff067224 */ /* 0x000fe400078e0a05 */
[----:B------:R-:W-:-:S04]  /*c7b0*/  IMAD R4, R22, R5, R4 ;  /* 0x0000000516047224 */ /* 0x000fc800078e0204 */
[----:B------:R-:W-:Y:S02]  /*c7c0*/  @P0 IMAD R23, R20, R14, R3 ;  /* 0x0000000e14170224 */ /* 0x000fe400078e0203 */
[----:B0-----:R-:W-:Y:S02]  /*c7d0*/  IMAD R3, R6, R27, R15 ;  /* 0x0000001b06037224 */ /* 0x001fe400078e020f */
[----:B------:R-:W-:Y:S02]  /*c7e0*/  IMAD R7, R4, R29, R23 ;  /* 0x0000001d04077224 */ /* 0x000fe400078e0217 */
[----:B------:R-:W-:Y:S02]  /*c7f0*/  IMAD R4, R3, R21, R10 ;  /* 0x0000001503047224 */ /* 0x000fe400078e020a */
[----:B------:R-:W-:-:S03]  /*c800*/  IMAD.MOV.U32 R6, RZ, RZ, 0x1 ;  /* 0x00000001ff067424 */ /* 0x000fc600078e00ff */
[----:B------:R-:W-:Y:S02]  /*c810*/  SEL R9, R4, R7, !P0 ;  /* 0x0000000704097207 */ /* 0x000fe40004000000 */
[----:B------:R-:W-:-:S07]  /*c820*/  SEL R7, R7, R4, !P0 ;  /* 0x0000000407077207 */ /* 0x000fce0004000000 */
.L_x_207:
[----:B------:R-:W-:-:S08]  /*c830*/  NOP ;  /* 0x0000000000007918 */ /* 0x000fd00000000000 */
[----:B------:R-:W0:-:S00]  /*c840*/  USETMAXREG.DEALLOC.CTAPOOL 0x28 ;  /* 0x00000028000079c8 */ /* 0x000e0000080e0500 */
[----:B0-----:R-:W-:-:S13]  /*c850*/  ISETP.NE.AND P0, PT, R0, RZ, PT ;  /* 0x000000ff0000720c */ /* 0x001fda0003f05270 */
[----:B------:R-:W-:Y:S05]  /*c860*/  @P0 EXIT ;  /* 0x000000000000094d */ /* 0x000fea0003800000 */
[----:B------:R-:W-:Y:S01]  /*c870*/  LOP3.LUT P0, RZ, R6, 0xff, RZ, 0xc0, !PT ;  /* 0x000000ff06ff7812 */ /* 0x000fe2000780c0ff */
[----:B------:R-:W-:Y:S02]  /*c880*/  IMAD.MOV.U32 R3, RZ, RZ, 0x1 ;  /* 0x00000001ff037424 */ /* 0x000fe400078e00ff */
[----:B------:R-:W-:-:S10]  /*c890*/  IMAD.MOV.U32 R0, RZ, RZ, RZ ;  /* 0x000000ffff007224 */ /* 0x000fd400078e00ff */
[----:B------:R-:W-:Y:S05]  /*c8a0*/  @!P0 BRA `(.L_x_210) ;  /* 0x0000000c00648947 */ /* 0x000fea0003800000 */
[----:B------:R-:W0:Y:S01]  /*c8b0*/  LDC R0, c[0x0][0x28c] ;  /* 0x0000a300ff007b82 */ /* 0x000e220000000800 */
[----:B------:R-:W-:Y:S01]  /*c8c0*/  ULDC UR5, c[0x0][0x658] ;  /* 0x0001960000057ab9 */ /* 0x000fe20000000800 */
[----:B------:R-:W-:Y:S01]  /*c8d0*/  UMOV UR7, 0xffffffff ;  /* 0xffffffff00077882 */ /* 0x000fe20000000000 */
[----:B------:R-:W-:Y:S01]  /*c8e0*/  ULDC UR6, c[0x0][0xc] ;  /* 0x0000030000067ab9 */ /* 0x000fe20000000800 */
[----:B------:R-:W-:Y:S01]  /*c8f0*/  USHF.L.U32 UR9, UR7, UR5, URZ ;  /* 0x0000000507097299 */ /* 0x000fe2000800063f */
[C---:B------:R-:W-:Y:S01]  /*c900*/  LOP3.LUT P2, RZ, R18.reuse, 0x7f, RZ, 0xc0, !PT ;  /* 0x0000007f12ff7812 */ /* 0x040fe2000784c0ff */
[----:B------:R-:W-:Y:S01]  /*c910*/  UMOV UR8, 0x1 ;  /* 0x0000000100087882 */ /* 0x000fe20000000000 */
[----:B------:R-:W-:Y:S01]  /*c920*/  ULDC UR7, c[0x0][0x10] ;  /* 0x0000040000077ab9 */ /* 0x000fe20000000800 */
[----:B------:R-:W-:Y:S01]  /*c930*/  LOP3.LUT P0, RZ, R18, 0x1f, RZ, 0xc0, !PT ;  /* 0x0000001f12ff7812 */ /* 0x000fe2000780c0ff */
[----:B------:R-:W-:Y:S01]  /*c940*/  UIMAD.WIDE.U32 UR6, UR6, UR7, URZ ;  /* 0x00000007060672a5 */ /* 0x000fe2000f8e003f */
[----:B------:R-:W-:Y:S01]  /*c950*/  BSSY B0, `(.L_x_210) ;  /* 0x00000ce000007945 */ /* 0x000fe20003800000 */
[----:B------:R-:W-:Y:S01]  /*c960*/  USHF.L.U32 UR5, UR8, UR5, URZ ;  /* 0x0000000508057299 */ /* 0x000fe2000800063f */
[----:B------:R-:W-:Y:S01]  /*c970*/  IMAD.MOV.U32 R11, RZ, RZ, 0x1 ;  /* 0x00000001ff0b7424 */ /* 0x000fe200078e00ff */
[----:B------:R-:W-:Y:S01]  /*c980*/  LOP3.LUT R18, R19, 0x2, RZ, 0xfc, !PT ;  /* 0x0000000213127812 */ /* 0x000fe200078efcff */
[----:B------:R-:W-:Y:S01]  /*c990*/  ULDC UR8, c[0x0][0x14] ;  /* 0x0000050000087ab9 */ /* 0x000fe20000000800 */
[----:B------:R-:W-:Y:S01]  /*c9a0*/  PLOP3.LUT P0, PT, P0, P2, PT, 0x8a, 0x0 ;  /* 0x000000000000781c */ /* 0x000fe20000705172 */
[----:B------:R-:W-:-:S02]  /*c9b0*/  UIMAD.WIDE.U32 UR30, UR6, UR8, URZ ;  /* 0x00000008061e72a5 */ /* 0x000fc4000f8e003f */
[----:B------:R-:W-:Y:S01]  /*c9c0*/  UIMAD UR7, UR7, UR8, URZ ;  /* 0x00000008070772a4 */ /* 0x000fe2000f8e023f */
[----:B------:R-:W-:Y:S01]  /*c9d0*/  ULDC UR4, c[0x0][0x600] ;  /* 0x0001800000047ab9 */ /* 0x000fe20000000800 */
[----:B------:R-:W-:Y:S02]  /*c9e0*/  ULOP3.LUT UR6, URZ, UR9, URZ, 0x33, !UPT ;  /* 0x000000093f067292 */ /* 0x000fe4000f8e333f */
[----:B------:R-:W-:Y:S01]  /*c9f0*/  UIADD3 UR4, UR4, -0x1, URZ ;  /* 0xffffffff04047890 */ /* 0x000fe2000fffe03f */
[----:B0-----:R-:W-:Y:S01]  /*ca00*/  VIADD R0, R0, 0x7f ;  /* 0x0000007f00007836 */ /* 0x001fe20000000000 */
[----:B------:R-:W-:Y:S01]  /*ca10*/  UIADD3 UR7, UR31, UR7, URZ ;  /* 0x000000071f077290 */ /* 0x000fe2000fffe03f */
[----:B------:R-:W-:-:S03]  /*ca20*/  ULDC.64 UR38, c[0x0][0x198] ;  /* 0x0000660000267ab9 */ /* 0x000fc60000000a00 */
[----:B------:R-:W-:-:S04]  /*ca30*/  SHF.R.S32.HI R3, RZ, 0x1f, R0 ;  /* 0x0000001fff037819 */ /* 0x000fc80000011400 */
[----:B------:R-:W-:Y:S01]  /*ca40*/  LEA.HI R3, R3, R0, RZ, 0x7 ;  /* 0x0000000003037211 */ /* 0x000fe200078f38ff */
[----:B------:R-:W-:-:S03]  /*ca50*/  IMAD.MOV.U32 R0, RZ, RZ, RZ ;  /* 0x000000ffff007224 */ /* 0x000fc600078e00ff */
[----:B------:R-:W-:Y:S01]  /*ca60*/  SHF.R.S32.HI R13, RZ, 0x7, R3 ;  /* 0x00000007ff0d7819 */ /* 0x000fe20000011403 */
[----:B------:R-:W-:-:S04]  /*ca70*/  IMAD.MOV.U32 R3, RZ, RZ, 0x1 ;  /* 0x00000001ff037424 */ /* 0x000fc800078e00ff */
[----:B------:R-:W-:-:S07]  /*ca80*/  VIADD R10, R13, 0x1 ;  /* 0x000000010d0a7836 */ /* 0x000fce0000000000 */
.L_x_222:
[----:B------:R-:W-:-:S03]  /*ca90*/  UMOV UR8, 0xffffffff ;  /* 0xffffffff00087882 */ /* 0x000fc60000000000 */
[----:B------:R-:W-:Y:S05]  /*caa0*/  BRA.DIV UR8, `(.L_x_211) ;  /* 0x0000000e08887947 */ /* 0x000fea000b800000 */
[----:B------:R-:W-:-:S13]  /*cab0*/  ELECT P6, URZ, PT ;  /* 0x00000000003f782f */ /* 0x000fda00038c0000 */
.L_x_231:
[----:B------:R-:W0:Y:S01]  /*cac0*/  LDC R4, c[0x0][0x28c] ;  /* 0x0000a300ff047b82 */ /* 0x000e220000000800 */
[----:B------:R-:W-:Y:S01]  /*cad0*/  BSSY B1, `(.L_x_212) ;  /* 0x0000043000017945 */ /* 0x000fe20003800000 */
[----:B0-----:R-:W-:-:S13]  /*cae0*/  ISETP.LT.OR P6, PT, R4, 0x1, !P6 ;  /* 0x000000010400780c */ /* 0x001fda00077c1670 */
[----:B------:R-:W-:Y:S05]  /*caf0*/  @P6 BRA `(.L_x_213) ;  /* 0x0000000400006947 */ /* 0x000fea0003800000 */
[----:B------:R-:W-:Y:S02]  /*cb00*/  IMAD.SHL.U32 R14, R7, 0x80, RZ ;  /* 0x00000080070e7824 */ /* 0x000fe400078e00ff */
[----:B------:R-:W-:Y:S02]  /*cb10*/  IMAD R15, R9, 0xb0, RZ ;  /* 0x000000b0090f7824 */ /* 0x000fe400078e02ff */
[----:B------:R-:W-:Y:S02]  /*cb20*/  IMAD.MOV.U32 R20, RZ, RZ, RZ ;  /* 0x000000ffff147224 */ /* 0x000fe400078e00ff */
[----:B------:R-:W-:Y:S02]  /*cb30*/  IMAD.MOV.U32 R4, RZ, RZ, R10 ;  /* 0x000000ffff047224 */ /* 0x000fe400078e000a */
[----:B------:R-:W-:Y:S02]  /*cb40*/  IMAD.MOV.U32 R5, RZ, RZ, R3 ;  /* 0x000000ffff057224 */ /* 0x000fe400078e0003 */
[----:B------:R-:W-:-:S07]  /*cb50*/  IMAD.MOV.U32 R6, RZ, RZ, R0 ;  /* 0x000000ffff067224 */ /* 0x000fce00078e0000 */
.L_x_217:
[----:B------:R-:W0:Y:S01]  /*cb60*/  S2R R12, SR_CgaCtaId ;  /* 0x00000000000c7919 */ /* 0x000e220000008800 */
[----:B------:R-:W-:Y:S01]  /*cb70*/  MOV R7, 0x400 ;  /* 0x0000040000077802 */ /* 0x000fe20000000f00 */
[----:B------:R-:W1:Y:S03]  /*cb80*/  @!P2 LDC R9, c[0x0][0x500] ;  /* 0x00014000ff09ab82 */ /* 0x000e660000000800 */
[----:B0-----:R-:W-:Y:S02]  /*cb90*/  LEA R21, R12, R7, 0x18 ;  /* 0x000000070c157211 */ /* 0x001fe400078ec0ff */
[----:B------:R-:W-:-:S03]  /*cba0*/  SHF.L.U32 R7, R5, 0x1f, RZ ;  /* 0x0000001f05077819 */ /* 0x000fc600000006ff */
[----:B------:R-:W-:-:S04]  /*cbb0*/  IMAD R12, R6, 0x8, R21 ;  /* 0x00000008060c7824 */ /* 0x000fc800078e0215 */
[----:B------:R-:W0:Y:S02]  /*cbc0*/  SYNCS.PHASECHK.TRANS64.TRYWAIT P1, [R12+URZ+0x10], R7 ;  /* 0x000010070c0075a7 */ /* 0x000e24000802017f */
[----:B01----:R-:W-:Y:S05]  /*cbd0*/  @!P1 BRA `(.L_x_214) ;  /* 0x0000000c005c9947 */ /* 0x003fea0003800000 */
.L_x_232:
[----:B0-----:R-:W-:Y:S01]  /*cbe0*/  PRMT R7, R18, 0x9910, RZ ;  /* 0x0000991012077816 */ /* 0x001fe200000000ff */
[----:B------:R0:W-:Y:S03]  /*cbf0*/  @!P2 SYNCS.ARRIVE.TRANS64 RZ, [R12+URZ], R9 ;  /* 0x000000090cffa9a7 */ /* 0x0001e6000800003f */
[----:B------:R-:W-:-:S13]  /*cc00*/  ISETP.NE.AND P1, PT, R7, 0x2, PT ;  /* 0x000000020700780c */ /* 0x000fda0003f25270 */
[----:B0-----:R-:W-:Y:S05]  /*cc10*/  @P1 BRA `(.L_x_215) ;  /* 0x0000000000041947 */ /* 0x001fea0003800000 */
[----:B------:R-:W-:Y:S01]  /*cc20*/  BPT.TRAP 0x1 ;  /* 0x000000040000795c */ /* 0x000fe20000300000 */
.L_x_215:
[----:B------:R-:W-:Y:S05]  /*cc30*/  @P0 BRA `(.L_x_216) ;  /* 0x0000000000040947 */ /* 0x000fea0003800000 */
[----:B------:R-:W-:Y:S01]  /*cc40*/  BPT.TRAP 0x1 ;  /* 0x000000040000795c */ /* 0x000fe20000300000 */
.L_x_216:
[--C-:B------:R-:W-:Y:S01]  /*cc50*/  IMAD R7, R6, 0x8000, R21.reuse ;  /* 0x0000800006077824 */ /* 0x100fe200078e0215 */
[----:B------:R-:W-:Y:S01]  /*cc60*/  R2UR UR34, R20 ;  /* 0x00000000142272ca */ /* 0x000fe200000e0000 */
[----:B------:R-:W-:Y:S01]  /*cc70*/  IMAD R21, R6, 0xb000, R21 ;  /* 0x0000b00006157824 */ /* 0x000fe200078e0215 */
[----:B------:R-:W-:Y:S01]  /*cc80*/  R2UR UR33, R12 ;  /* 0x000000000c2172ca */ /* 0x000fe200000e0000 */
[----:B------:R-:W-:Y:S01]  /*cc90*/  VIADD R4, R4, 0xffffffff ;  /* 0xffffffff04047836 */ /* 0x000fe20000000000 */
[----:B------:R-:W-:Y:S01]  /*cca0*/  R2UR UR24, R7 ;  /* 0x00000000071872ca */ /* 0x000fe200000e0000 */
[----:B------:R-:W-:Y:S01]  /*ccb0*/  UIADD3 UR14, UP0, UR38, 0xf0, URZ ;  /* 0x000000f0260e7890 */ /* 0x000fe2000ff1e03f */
[----:B------:R-:W-:Y:S01]  /*ccc0*/  R2UR UR8, R21 ;  /* 0x00000000150872ca */ /* 0x000fe200000e0000 */
[----:B------:R-:W-:Y:S01]  /*ccd0*/  UIADD3 UR40, UP1, UR38, 0x1f0, URZ ;  /* 0x000001f026287890 */ /* 0x000fe2000ff3e03f */
[----:B------:R-:W-:Y:S01]  /*cce0*/  R2UR UR36, R8 ;  /* 0x00000000082472ca */ /* 0x000fe200000e0000 */
[----:B------:R-:W-:Y:S01]  /*ccf0*/  UIADD3.X UR15, URZ, UR39, URZ, UP0, !UPT ;  /* 0x000000273f0f7290 */ /* 0x000fe200087fe43f */
[----:B------:R-:W-:Y:S01]  /*cd00*/  R2UR UR35, R14 ;  /* 0x000000000e2372ca */ /* 0x000fe200000e0000 */
[----:B------:R-:W-:Y:S01]  /*cd10*/  UIADD3.X UR41, URZ, UR39, URZ, UP1, !UPT ;  /* 0x000000273f297290 */ /* 0x000fe20008ffe43f */
[----:B------:R-:W-:Y:S01]  /*cd20*/  R2UR UR19, R15 ;  /* 0x000000000f1372ca */ /* 0x000fe200000e0000 */
[----:B------:R-:W-:Y:S01]  /*cd30*/  UIADD3 UR26, UR34, 0x40, URZ ;  /* 0x00000040221a7890 */ /* 0x000fe2000fffe03f */
[----:B------:R-:W-:Y:S01]  /*cd40*/  ISETP.GT.AND P3, PT, R4, 0x1, PT ;  /* 0x000000010400780c */ /* 0x000fe20003f64270 */
[----:B------:R-:W-:Y:S01]  /*cd50*/  VIADD R6, R6, 0x1 ;  /* 0x0000000106067836 */ /* 0x000fe20000000000 */
[----:B------:R-:W-:Y:S01]  /*cd60*/  UMOV UR22, 0x0 ;  /* 0x0000000000167882 */ /* 0x000fe20000000000 */
[----:B------:R-:W-:Y:S01]  /*cd70*/  UIADD3 UR32, UR24, 0x100, URZ ;  /* 0x0000010018207890 */ /* 0x000fe2000fffe03f */
[----:B------:R-:W-:Y:S01]  /*cd80*/  VIADD R20, R20, 0x80 ;  /* 0x0000008014147836 */ /* 0x000fe20000000000 */
[----:B------:R-:W-:Y:S01]  /*cd90*/  UIADD3 UR24, UR24, 0x4100, URZ ;  /* 0x0000410018187890 */ /* 0x000fe2000fffe03f */
[----:B------:R-:W-:Y:S01]  /*cda0*/  ISETP.NE.AND P1, PT, R6, 0x2, PT ;  /* 0x000000020600780c */ /* 0x000fe20003f25270 */
[----:B------:R-:W-:-:S02]  /*cdb0*/  UIADD3 UR16, UR8, 0x10100, URZ ;  /* 0x0001010008107890 */ /* 0x000fc4000fffe03f */
[----:B------:R-:W-:Y:S01]  /*cdc0*/  UIADD3 UR8, UR8, 0x15900, URZ ;  /* 0x0001590008087890 */ /* 0x000fe2000fffe03f */
[----:B------:R-:W-:Y:S01]  /*cdd0*/  SEL R12, RZ, 0x1, P1 ;  /* 0x00000001ff0c7807 */ /* 0x000fe20000800000 */
[----:B------:R-:W-:Y:S01]  /*cde0*/  UMOV UR23, 0x10000000 ;  /* 0x1000000000177882 */ /* 0x000fe20000000000 */
[----:B------:R-:W-:Y:S01]  /*cdf0*/  UMOV UR25, UR33 ;  /* 0x0000002100197c82 */ /* 0x000fe20008000000 */
[----:B------:R-:W-:Y:S01]  /*ce00*/  UMOV UR28, UR36 ;  /* 0x00000024001c7c82 */ /* 0x000fe20008000000 */
[----:B------:R-:W-:Y:S01]  /*ce10*/  UMOV UR27, UR35 ;  /* 0x00000023001b7c82 */ /* 0x000fe20008000000 */
[----:B------:R-:W-:Y:S01]  /*ce20*/  UMOV UR17, UR33 ;  /* 0x0000002100117c82 */ /* 0x000fe20008000000 */
[----:B------:R-:W-:Y:S01]  /*ce30*/  UMOV UR18, UR34 ;  /* 0x0000002200127c82 */ /* 0x000fe20008000000 */
[----:B------:R-:W-:Y:S01]  /*ce40*/  UMOV UR20, UR36 ;  /* 0x0000002400147c82 */ /* 0x000fe20008000000 */
[----:B------:R0:W-:Y:S01]  /*ce50*/  UTMALDG.3D [UR32], [UR14], desc[UR22] ;  /* 0x000016200e0075b4 */ /* 0x0001e20008011000 */
[----:B------:R-:W-:Y:S01]  /*ce60*/  UMOV UR9, UR33 ;  /* 0x0000002100097c82 */ /* 0x000fe20008000000 */
[----:B------:R-:W-:Y:S01]  /*ce70*/  UMOV UR11, UR19 ;  /* 0x00000013000b7c82 */ /* 0x000fe20008000000 */
[----:B------:R-:W-:Y:S01]  /*ce80*/  UMOV UR12, UR36 ;  /* 0x00000024000c7c82 */ /* 0x000fe20008000000 */
[----:B------:R-:W-:Y:S01]  /*ce90*/  UMOV UR10, UR26 ;  /* 0x0000001a000a7c82 */ /* 0x000fe20008000000 */
[----:B------:R-:W-:-:S02]  /*cea0*/  LOP3.LUT R5, R5, R12, RZ, 0x3c, !PT ;  /* 0x0000000c05057212 */ /* 0x000fc400078e3cff */
[----:B------:R-:W-:Y:S01]  /*ceb0*/  SEL R6, R6, RZ, P1 ;  /* 0x000000ff06067207 */ /* 0x000fe20000800000 */
[----:B------:R0:W-:Y:S01]  /*cec0*/  UTMALDG.3D [UR24], [UR14], desc[UR22] ;  /* 0x000016180e0075b4 */ /* 0x0001e20008011000 */
[----:B------:R0:W-:Y:S01]  /*ced0*/  UTMALDG.3D [UR16], [UR40], desc[UR22] ;  /* 0x00001610280075b4 */ /* 0x0001e20008011000 */
[----:B------:R0:W-:Y:S02]  /*cee0*/  UTMALDG.3D [UR8], [UR40], desc[UR22] ;  /* 0x00001608280075b4 */ /* 0x0001e40008011000 */
[----:B0-----:R-:W-:Y:S05]  /*cef0*/  @P3 BRA `(.L_x_217) ;  /* 0xfffffffc00183947 */ /* 0x001fea000383ffff */
.L_x_213:
[----:B------:R-:W-:Y:S05]  /*cf00*/  BSYNC B1 ;  /* 0x0000000000017941 */ /* 0x000fea0003800000 */
.L_x_212:
[----:B------:R-:W-:Y:S01]  /*cf10*/  LOP3.LUT P3, RZ, R11, 0xff, RZ, 0xc0, !PT ;  /* 0x000000ff0bff7812 */ /* 0x000fe2000786c0ff */
[----:B------:R-:W-:Y:S01]  /*cf20*/  IMAD.IADD R0, R13, 0x1, R0 ;  /* 0x000000010d007824 */ /* 0x000fe200078e0200 */
[----:B------:R-:W-:Y:S01]  /*cf30*/  IADD3 R16, P4, R16, UR30, RZ ;  /* 0x0000001e10107c10 */ /* 0x000fe2000ff9e0ff */
[----:B------:R-:W-:Y:S01]  /*cf40*/  ULDC.64 UR8, c[0x0][0x650] ;  /* 0x0001940000087ab9 */ /* 0x000fe20000000a00 */
[----:B------:R-:W-:Y:S01]  /*cf50*/  BSSY B1, `(.L_x_218) ;  /* 0x000006b000017945 */ /* 0x000fe20003800000 */
[----:B------:R-:W-:Y:S01]  /*cf60*/  IMAD.MOV.U32 R7, RZ, RZ, -0x1 ;  /* 0xffffffffff077424 */ /* 0x000fe200078e00ff */
[----:B------:R-:W-:Y:S01]  /*cf70*/  SHF.R.U32.HI R4, RZ, 0x1, R0 ;  /* 0x00000001ff047819 */ /* 0x000fe20000011600 */
[----:B------:R-:W-:Y:S01]  /*cf80*/  IMAD.MOV.U32 R9, RZ, RZ, -0x1 ;  /* 0xffffffffff097424 */ /* 0x000fe200078e00ff */
[----:B------:R-:W-:Y:S01]  /*cf90*/  ISETP.GT.U32.AND P1, PT, R0, 0x1, PT ;  /* 0x000000010000780c */ /* 0x000fe20003f24070 */
[----:B------:R-:W-:Y:S01]  /*cfa0*/  IMAD.MOV.U32 R8, RZ, RZ, -0x1 ;  /* 0xffffffffff087424 */ /* 0x000fe200078e00ff */
[----:B------:R-:W-:-:S02]  /*cfb0*/  LOP3.LUT R4, R4, 0x1, RZ, 0xc0, !PT ;  /* 0x0000000104047812 */ /* 0x000fc400078ec0ff */
[----:B------:R-:W-:Y:S01]  /*cfc0*/  ISETP.LT.U32.AND P1, PT, R13, 0x2, P1 ;  /* 0x000000020d00780c */ /* 0x000fe20000f21070 */
[----:B------:R-:W0:Y:S01]  /*cfd0*/  @P3 S2R R6, SR_CgaCtaId ;  /* 0x0000000000063919 */ /* 0x000e220000008800 */
[----:B------:R-:W-:Y:S02]  /*cfe0*/  @P3 MOV R5, 0x400 ;  /* 0x0000040000053802 */ /* 0x000fe40000000f00 */
[----:B------:R-:W-:Y:S02]  /*cff0*/  IADD3.X R17, R17, UR7, RZ, P4, !PT ;  /* 0x0000000711117c10 */ /* 0x000fe4000a7fe4ff */
[----:B------:R-:W-:Y:S02]  /*d000*/  ISETP.GE.U32.AND P4, PT, R16, UR8, PT ;  /* 0x0000000810007c0c */ /* 0x000fe4000bf86070 */
[----:B------:R-:W-:Y:S02]  /*d010*/  LOP3.LUT R0, R0, 0x1, RZ, 0xc0, !PT ;  /* 0x0000000100007812 */ /* 0x000fe400078ec0ff */
[----:B------:R-:W-:-:S02]  /*d020*/  PRMT R11, RZ, 0x7610, R11 ;  /* 0x00007610ff0b7816 */ /* 0x000fc4000000000b */
[----:B0-----:R-:W-:-:S04]  /*d030*/  @P3 LEA R5, R6, R5, 0x18 ;  /* 0x0000000506053211 */ /* 0x001fc800078ec0ff */
[----:B------:R0:W-:Y:S01]  /*d040*/  @P3 SYNCS.ARRIVE.TRANS64.A1T0 RZ, [R5+URZ+0x38], RZ ;  /* 0x000038ff05ff39a7 */ /* 0x0001e2000810003f */
[----:B------:R-:W-:Y:S02]  /*d050*/  ISETP.NE.U32.AND P3, PT, R4, 0x1, PT ;  /* 0x000000010400780c */ /* 0x000fe40003f65070 */
[----:B------:R-:W-:Y:S02]  /*d060*/  SEL R4, RZ, 0x1, !P1 ;  /* 0x00000001ff047807 */ /* 0x000fe40004800000 */
[----:B------:R-:W-:Y:S02]  /*d070*/  ISETP.GE.U32.AND.EX P1, PT, R17, UR9, PT, P4 ;  /* 0x0000000911007c0c */ /* 0x000fe4000bf26140 */
[----:B------:R-:W-:-:S04]  /*d080*/  ISETP.GT.U32.AND P3, PT, R13, 0x1, !P3 ;  /* 0x000000010d00780c */ /* 0x000fc80005f64070 */
[----:B0-----:R-:W-:-:S04]  /*d090*/  SEL R5, RZ, 0x1, !P3 ;  /* 0x00000001ff057807 */ /* 0x001fc80005800000 */
[--C-:B------:R-:W-:Y:S02]  /*d0a0*/  LOP3.LUT R3, R5, R3, R4.reuse, 0x96, !PT ;  /* 0x0000000305037212 */ /* 0x100fe400078e9604 */
[----:B------:R-:W-:Y:S01]  /*d0b0*/  PRMT R4, RZ, 0x7610, R4 ;  /* 0x00007610ff047816 */ /* 0x000fe20000000004 */
[----:B------:R-:W-:Y:S06]  /*d0c0*/  @P1 BRA `(.L_x_219) ;  /* 0x00000004004c1947 */ /* 0x000fec0003800000 */
[----:B------:R-:W-:Y:S01]  /*d0d0*/  ULDC.64 UR8, c[0x0][0x628] ;  /* 0x00018a0000087ab9 */ /* 0x000fe20000000a00 */
[----:B------:R-:W0:Y:S01]  /*d0e0*/  S2R R14, SR_CTAID.X ;  /* 0x00000000000e7919 */ /* 0x000e220000002500 */
[----:B------:R-:W-:Y:S01]  /*d0f0*/  ISETP.NE.U32.AND P1, PT, RZ, UR8, PT ;  /* 0x00000008ff007c0c */ /* 0x000fe2000bf25070 */
[----:B------:R-:W-:Y:S01]  /*d100*/  ULDC UR11, c[0x0][0x630] ;  /* 0x00018c00000b7ab9 */ /* 0x000fe20000000800 */
[----:B------:R-:W-:Y:S01]  /*d110*/  IMAD.MOV.U32 R4, RZ, RZ, R16 ;  /* 0x000000ffff047224 */ /* 0x000fe200078e0010 */
[----:B------:R-:W1:Y:S01]  /*d120*/  S2R R12, SR_CTAID.Y ;  /* 0x00000000000c7919 */ /* 0x000e620000002600 */
[----:B------:R-:W-:Y:S01]  /*d130*/  ISETP.NE.AND.EX P1, PT, RZ, UR9, PT, P1 ;  /* 0x00000009ff007c0c */ /* 0x000fe2000bf25310 */
[----:B------:R-:W-:-:S12]  /*d140*/  IMAD.MOV.U32 R5, RZ, RZ, R17 ;  /* 0x000000ffff057224 */ /* 0x000fd800078e0011 */
[----:B------:R-:W-:Y:S05]  /*d150*/  @!P1 BRA `(.L_x_220) ;  /* 0x0000000000289947 */ /* 0x000fea0003800000 */
[----:B------:R-:W-:Y:S02]  /*d160*/  ULDC UR10, c[0x0][0x634] ;  /* 0x00018d00000a7ab9 */ /* 0x000fe40000000800 */
[----:B------:R-:W-:-:S05]  /*d170*/  IADD3 R9, P1, R16, UR10, RZ ;  /* 0x0000000a10097c10 */ /* 0x000fca000ff3e0ff */
[----:B------:R-:W-:-:S04]  /*d180*/  IMAD.X R15, RZ, RZ, R17, P1 ;  /* 0x000000ffff0f7224 */ /* 0x000fc800008e0611 */
[----:B------:R-:W-:-:S04]  /*d190*/  IMAD.WIDE.U32 R6, R15, UR8, RZ ;  /* 0x000000080f067c25 */ /* 0x000fc8000f8e00ff */
[----:B------:R-:W-:-:S04]  /*d1a0*/  IMAD.WIDE.U32 R6, P1, R9, UR9, R6 ;  /* 0x0000000909067c25 */ /* 0x000fc8000f820006 */
[----:B------:R-:W-:-:S04]  /*d1b0*/  IMAD.WIDE.U32 R8, R9, UR8, RZ ;  /* 0x0000000809087c25 */ /* 0x000fc8000f8e00ff */
[----:B------:R-:W-:Y:S01]  /*d1c0*/  IMAD.X R5, RZ, RZ, RZ, P1 ;  /* 0x000000ffff057224 */ /* 0x000fe200008e06ff */
[----:B------:R-:W-:Y:S01]  /*d1d0*/  IADD3 RZ, P1, R9, R6, RZ ;  /* 0x0000000609ff7210 */ /* 0x000fe20007f3e0ff */
[----:B------:R-:W-:-:S04]  /*d1e0*/  IMAD.MOV.U32 R4, RZ, RZ, R7 ;  /* 0x000000ffff047224 */ /* 0x000fc800078e0007 */
[----:B------:R-:W-:-:S08]  /*d1f0*/  IMAD.WIDE.U32.X R4, R15, UR9, R4, P1 ;  /* 0x000000090f047c25 */ /* 0x000fd000088e0404 */
.L_x_220:
[--C-:B------:R-:W-:Y:S01]  /*d200*/  SHF.R.U64 R8, R4, UR11, R5.reuse ;  /* 0x0000000b04087c19 */ /* 0x100fe20008001205 */
[----:B------:R-:W-:Y:S01]  /*d210*/  ULDC.64 UR8, c[0x0][0x620] ;  /* 0x0001880000087ab9 */ /* 0x000fe20000000a00 */
[----:B------:R-:W-:Y:S01]  /*d220*/  SHF.R.U32.HI R4, RZ, UR11, R5 ;  /* 0x0000000bff047c19 */ /* 0x000fe20008011605 */
[----:B------:R-:W2:Y:S01]  /*d230*/  LDC R25, c[0x0][0x144] ;  /* 0x00005100ff197b82 */ /* 0x000ea20000000800 */
[----:B------:R-:W-:Y:S01]  /*d240*/  IADD3 R7, P1, RZ, -R8, RZ ;  /* 0x80000008ff077210 */ /* 0x000fe20007f3e0ff */
[----:B------:R-:W-:Y:S01]  /*d250*/  ULDC.64 UR12, c[0x0][0x640] ;  /* 0x00019000000c7ab9 */ /* 0x000fe20000000a00 */
[----:B0-----:R-:W-:Y:S01]  /*d260*/  I2FP.F32.U32 R9, R14 ;  /* 0x0000000e00097245 */ /* 0x001fe20000201000 */
[----:B------:R-:W-:Y:S02]  /*d270*/  ULDC UR10, c[0x0][0x608] ;  /* 0x00018200000a7ab9 */ /* 0x000fe40000000800 */
[----:B------:R-:W-:Y:S01]  /*d280*/  IMAD.X R4, RZ, RZ, ~R4, P1 ;  /* 0x000000ffff047224 */ /* 0x000fe200008e0e04 */
[----:B------:R-:W-:Y:S01]  /*d290*/  ISETP.NE.U32.AND P1, PT, RZ, UR12, PT ;  /* 0x0000000cff007c0c */ /* 0x000fe2000bf25070 */
[----:B------:R-:W0:Y:S02]  /*d2a0*/  LDC R21, c[0x0][0x148] ;  /* 0x00005200ff157b82 */ /* 0x000e240000000800 */
[----:B------:R-:W-:Y:S01]  /*d2b0*/  IMAD R6, R4, UR8, RZ ;  /* 0x0000000804067c24 */ /* 0x000fe2000f8e02ff */
[----:B------:R-:W-:Y:S01]  /*d2c0*/  ISETP.NE.AND.EX P1, PT, RZ, UR13, PT, P1 ;  /* 0x0000000dff007c0c */ /* 0x000fe2000bf25310 */
[----:B------:R-:W-:Y:S01]  /*d2d0*/  IMAD.WIDE.U32 R4, R7, UR8, R16 ;  /* 0x0000000807047c25 */ /* 0x000fe2000f8e0010 */
[----:B------:R-:W-:-:S03]  /*d2e0*/  ULDC UR8, c[0x0][0x150] ;  /* 0x0000540000087ab9 */ /* 0x000fc60000000800 */
[----:B------:R-:W-:Y:S02]  /*d2f0*/  IMAD R7, R7, UR9, R6 ;  /* 0x0000000907077c24 */ /* 0x000fe4000f8e0206 */
[----:B------:R-:W-:Y:S01]  /*d300*/  FMUL R6, R9, UR8 ;  /* 0x0000000809067c20 */ /* 0x000fe20008400000 */
[----:B------:R-:W-:Y:S01]  /*d310*/  ULDC UR8, c[0x0][0x618] ;  /* 0x0001860000087ab9 */ /* 0x000fe20000000800 */
[----:B------:R-:W-:Y:S01]  /*d320*/  ULDC UR9, c[0x0][0x154] ;  /* 0x0000550000097ab9 */ /* 0x000fe20000000800 */
[----:B------:R-:W-:-:S03]  /*d330*/  IMAD.IADD R5, R5, 0x1, R7 ;  /* 0x0000000105057824 */ /* 0x000fc600078e0207 */
[----:B------:R-:W3:Y:S02]  /*d340*/  F2I.U32.TRUNC.NTZ R6, R6 ;  /* 0x0000000600067305 */ /* 0x000ee4000020f000 */
[----:B------:R-:W-:Y:S02]  /*d350*/  SHF.R.U64 R9, R4, UR8, R5 ;  /* 0x0000000804097c19 */ /* 0x000fe40008001205 */
[----:B-1----:R-:W-:-:S05]  /*d360*/  I2FP.F32.U32 R4, R12 ;  /* 0x0000000c00047245 */ /* 0x002fca0000201000 */
[----:B------:R-:W-:Y:S01]  /*d370*/  FMUL R22, R4, UR9 ;  /* 0x0000000904167c20 */ /* 0x000fe20008400000 */
[----:B------:R-:W-:Y:S01]  /*d380*/  SHF.R.U32.HI R4, RZ, UR8, R5 ;  /* 0x00000008ff047c19 */ /* 0x000fe20008011605 */
[----:B------:R-:W-:-:S03]  /*d390*/  ULDC UR8, c[0x0][0x658] ;  /* 0x0001960000087ab9 */ /* 0x000fc60000000800 */
[--C-:B------:R-:W-:Y:S01]  /*d3a0*/  SHF.R.U64 R20, R9, UR10, R4.reuse ;  /* 0x0000000a09147c19 */ /* 0x100fe20008001204 */
[----:B------:R-:W1:Y:S01]  /*d3b0*/  F2I.U32.TRUNC.NTZ R22, R22 ;  /* 0x0000001600167305 */ /* 0x000e62000020f000 */
[----:B------:R-:W-:Y:S01]  /*d3c0*/  SHF.R.U32.HI R5, RZ, UR10, R4 ;  /* 0x0000000aff057c19 */ /* 0x000fe20008011604 */
[----:B---3--:R-:W-:-:S03]  /*d3d0*/  IMAD.MOV R6, RZ, RZ, -R6 ;  /* 0x000000ffff067224 */ /* 0x008fc600078e0a06 */
[--C-:B------:R-:W-:Y:S01]  /*d3e0*/  SHF.R.U64 R15, R20, UR8, R5.reuse ;  /* 0x00000008140f7c19 */ /* 0x100fe20008001205 */
[----:B--2---:R-:W-:Y:S01]  /*d3f0*/  IMAD R14, R25, R6, R14 ;  /* 0x00000006190e7224 */ /* 0x004fe200078e020e */
[----:B------:R-:W-:-:S03]  /*d400*/  SHF.R.U32.HI R23, RZ, UR8, R5 ;  /* 0x00000008ff177c19 */ /* 0x000fc60008011605 */
[----:B------:R-:W-:Y:S02]  /*d410*/  IMAD.MOV.U32 R4, RZ, RZ, R15 ;  /* 0x000000ffff047224 */ /* 0x000fe400078e000f */
[----:B------:R-:W-:Y:S01]  /*d420*/  IMAD.MOV.U32 R5, RZ, RZ, R23 ;  /* 0x000000ffff057224 */ /* 0x000fe200078e0017 */
[----:B-1----:R-:W-:Y:S06]  /*d430*/  @!P1 BRA `(.L_x_221) ;  /* 0x0000000000289947 */ /* 0x002fec0003800000 */
[----:B------:R-:W-:Y:S02]  /*d440*/  ULDC UR8, c[0x0][0x64c] ;  /* 0x0001930000087ab9 */ /* 0x000fe40000000800 */
[----:B------:R-:W-:-:S05]  /*d450*/  IADD3 R5, P1, R15, UR8, RZ ;  /* 0x000000080f057c10 */ /* 0x000fca000ff3e0ff */
[----:B------:R-:W-:-:S04]  /*d460*/  IMAD.X R23, RZ, RZ, R23, P1 ;  /* 0x000000ffff177224 */ /* 0x000fc800008e0617 */
[----:B------:R-:W-:-:S04]  /*d470*/  IMAD.WIDE.U32 R6, R23, UR12, RZ ;  /* 0x0000000c17067c25 */ /* 0x000fc8000f8e00ff */
[----:B------:R-:W-:-:S04]  /*d480*/  IMAD.WIDE.U32 R6, P1, R5, UR13, R6 ;  /* 0x0000000d05067c25 */ /* 0x000fc8000f820006 */
[----:B------:R-:W-:-:S04]  /*d490*/  IMAD.WIDE.U32 R4, R5, UR12, RZ ;  /* 0x0000000c05047c25 */ /* 0x000fc8000f8e00ff */
[----:B------:R-:W-:Y:S01]  /*d4a0*/  IMAD.MOV.U32 R4, RZ, RZ, R7 ;  /* 0x000000ffff047224 */ /* 0x000fe200078e0007 */
[----:B------:R-:W-:Y:S01]  /*d4b0*/  IADD3 RZ, P3, R5, R6, RZ ;  /* 0x0000000605ff7210 */ /* 0x000fe20007f7e0ff */
[----:B------:R-:W-:-:S04]  /*d4c0*/  IMAD.X R5, RZ, RZ, RZ, P1 ;  /* 0x000000ffff057224 */ /* 0x000fc800008e06ff */
[----:B------:R-:W-:-:S08]  /*d4d0*/  IMAD.WIDE.U32.X R4, R23, UR13, R4, P3 ;  /* 0x0000000d17047c25 */ /* 0x000fd000098e0404 */
.L_x_221:
[----:B------:R-:W-:Y:S01]  /*d4e0*/  ISETP.NE.AND P1, PT, R2, 0x1, PT ;  /* 0x000000010200780c */ /* 0x000fe20003f25270 */
[----:B------:R-:W-:Y:S01]  /*d4f0*/  ULDC UR8, c[0x0][0x648] ;  /* 0x0001920000087ab9 */ /* 0x000fe20000000800 */
[----:B------:R-:W-:Y:S01]  /*d500*/  LOP3.LUT R20, R20, UR6, RZ, 0xc0, !PT ;  /* 0x0000000614147c12 */ /* 0x000fe2000f8ec0ff */
[----:B------:R-:W-:Y:S01]  /*d510*/  IMAD.MOV R22, RZ, RZ, -R22 ;  /* 0x000000ffff167224 */ /* 0x000fe200078e0a16 */
[----:B------:R-:W-:Y:S01]  /*d520*/  SHF.R.U64 R5, R4, UR8, R5 ;  /* 0x0000000804057c19 */ /* 0x000fe20008001205 */
[----:B------:R-:W-:Y:S01]  /*d530*/  ULDC UR8, c[0x0][0x638] ;  /* 0x00018e0000087ab9 */ /* 0x000fe20000000800 */
[----:B------:R-:W-:Y:S01]  /*d540*/  LOP3.LUT R6, R9, UR4, RZ, 0xc0, !PT ;  /* 0x0000000409067c12 */ /* 0x000fe2000f8ec0ff */
[----:B------:R-:W-:Y:S02]  /*d550*/  ULDC UR9, c[0x0][0x610] ;  /* 0x0001840000097ab9 */ /* 0x000fe40000000800 */
[----:B------:R-:W-:Y:S02]  /*d560*/  IMAD.MOV R4, RZ, RZ, -R5 ;  /* 0x000000ffff047224 */ /* 0x000fe400078e0a05 */
[----:B------:R-:W-:-:S02]  /*d570*/  IMAD R5, R5, UR5, R20 ;  /* 0x0000000505057c24 */ /* 0x000fc4000f8e0214 */
[----:B0-----:R-:W-:Y:S02]  /*d580*/  @P1 IMAD R14, R21, R22, R12 ;  /* 0x00000016150e1224 */ /* 0x001fe400078e020c */
[----:B------:R-:W-:Y:S01]  /*d590*/  IMAD R15, R4, UR8, R15 ;  /* 0x00000008040f7c24 */ /* 0x000fe2000f8e020f */
[----:B------:R-:W-:Y:S01]  /*d5a0*/  ULDC UR8, c[0x0][0x600] ;  /* 0x0001800000087ab9 */ /* 0x000fe20000000800 */
[----:B------:R-:W-:Y:S02]  /*d5b0*/  IMAD R14, R5, UR9, R14 ;  /* 0x00000009050e7c24 */ /* 0x000fe4000f8e020e */
[----:B------:R-:W-:Y:S02]  /*d5c0*/  IMAD R15, R15, UR8, R6 ;  /* 0x000000080f0f7c24 */ /* 0x000fe4000f8e0206 */
[----:B------:R-:W-:-:S03]  /*d5d0*/  IMAD.MOV.U32 R4, RZ, RZ, 0x1 ;  /* 0x00000001ff047424 */ /* 0x000fc600078e00ff */
[----:B------:R-:W-:Y:S02]  /*d5e0*/  SEL R9, R15, R14, !P1 ;  /* 0x0000000e0f097207 */ /* 0x000fe40004800000 */
[----:B------:R-:W-:-:S07]  /*d5f0*/  SEL R7, R14, R15, !P1 ;  /* 0x0000000f0e077207 */ /* 0x000fce0004800000 */
.L_x_219:
[----:B------:R-:W-:Y:S05]  /*d600*/  BSYNC B1 ;  /* 0x0000000000017941 */ /* 0x000fea0003800000 */
.L_x_218:
[----:B------:R-:W-:-:S13]  /*d610*/  LOP3.LUT P1, RZ, R4, 0xff, RZ, 0xc0, !PT ;  /* 0x000000ff04ff7812 */ /* 0x000fda000782c0ff */
[----:B------:R-:W-:Y:S05]  /*d620*/  @P1 BRA `(.L_x_222) ;  /* 0xfffffff400181947 */ /* 0x000fea000383ffff */
[----:B------:R-:W-:Y:S05]  /*d630*/  BSYNC B0 ;  /* 0x0000000000007941 */ /* 0x000fea0003800000 */
.L_x_210:
[----:B------:R-:W-:-:S03]  /*d640*/  UMOV UR8, 0xffffffff ;  /* 0xffffffff00087882 */ /* 0x000fc60000000000 */
[----:B------:R-:W-:Y:S05]  /*d650*/  BRA.DIV UR8, `(.L_x_223) ;  /* 0x0000000208d07947 */ /* 0x000fea000b800000 */
[----:B------:R-:W-:-:S13]  /*d660*/  ELECT P6, URZ, PT ;  /* 0x00000000003f782f */ /* 0x000fda00038c0000 */
.L_x_235:
[----:B------:R-:W-:Y:S04]  /*d670*/  BSSY B0, `(.L_x_224) ;  /* 0x0000019000007945 */ /* 0x000fe80003800000 */
[----:B------:R-:W-:Y:S05]  /*d680*/  @!P6 BRA `(.L_x_225) ;  /* 0x00000000005ce947 */ /* 0x000fea0003800000 */
[----:B------:R-:W-:-:S04]  /*d690*/  LOP3.LUT R19, R19, 0x2, RZ, 0xfc, !PT ;  /* 0x0000000213137812 */ /* 0x000fc800078efcff */
[----:B------:R-:W-:-:S13]  /*d6a0*/  ISETP.NE.AND P0, PT, R19, 0x3, PT ;  /* 0x000000031300780c */ /* 0x000fda0003f05270 */
[----:B------:R-:W-:Y:S05]  /*d6b0*/  @!P0 BRA `(.L_x_226) ;  /* 0x0000000000048947 */ /* 0x000fea0003800000 */
[----:B------:R-:W-:Y:S01]  /*d6c0*/  BPT.TRAP 0x1 ;  /* 0x000000040000795c */ /* 0x000fe20000300000 */
.L_x_226:
[----:B------:R-:W0:Y:S01]  /*d6d0*/  S2R R5, SR_CgaCtaId ;  /* 0x0000000000057919 */ /* 0x000e220000008800 */
[----:B------:R-:W-:Y:S02]  /*d6e0*/  MOV R2, 0x400 ;  /* 0x0000040000027802 */ /* 0x000fe40000000f00 */
[----:B------:R-:W-:Y:S02]  /*d6f0*/  SHF.L.U32 R4, R3, 0x1f, RZ ;  /* 0x0000001f03047819 */ /* 0x000fe400000006ff */
[----:B0-----:R-:W-:-:S05]  /*d700*/  LEA R5, R5, R2, 0x18 ;  /* 0x0000000205057211 */ /* 0x001fca00078ec0ff */
[----:B------:R-:W-:-:S04]  /*d710*/  VIADD R5, R5, 0x10 ;  /* 0x0000001005057836 */ /* 0x000fc80000000000 */
[C---:B------:R-:W-:Y:S02]  /*d720*/  IMAD R7, R0.reuse, 0x8, R5 ;  /* 0x0000000800077824 */ /* 0x040fe400078e0205 */
[----:B------:R-:W-:Y:S02]  /*d730*/  VIADD R0, R0, 0x1 ;  /* 0x0000000100007836 */ /* 0x000fe40000000000 */
[----:B------:R-:W0:Y:S03]  /*d740*/  SYNCS.PHASECHK.TRANS64.TRYWAIT P0, [R7+URZ], R4 ;  /* 0x00000004070075a7 */ /* 0x000e26000800017f */
[----:B------:R-:W-:-:S04]  /*d750*/  ISETP.NE.AND P1, PT, R0, 0x2, PT ;  /* 0x000000020000780c */ /* 0x000fc80003f25270 */
[----:B------:R-:W-:Y:S02]  /*d760*/  SEL R2, RZ, 0x1, P1 ;  /* 0x00000001ff027807 */ /* 0x000fe40000800000 */
[----:B------:R-:W-:Y:S02]  /*d770*/  SEL R0, R0, RZ, P1 ;  /* 0x000000ff00007207 */ /* 0x000fe40000800000 */
[----:B------:R-:W-:Y:S01]  /*d780*/  LOP3.LUT R2, R3, R2, RZ, 0x3c, !PT ;  /* 0x0000000203027212 */ /* 0x000fe200078e3cff */
[----:B0-----:R-:W-:Y:S06]  /*d790*/  @!P0 BRA `(.L_x_227) ;  /* 0x0000000000a08947 */ /* 0x001fec0003800000 */
.L_x_236:
[----:B------:R-:W-:Y:S01]  /*d7a0*/  IMAD R5, R0, 0x8, R5 ;  /* 0x0000000800057824 */ /* 0x000fe200078e0205 */
[----:B------:R-:W-:-:S07]  /*d7b0*/  SHF.L.U32 R0, R2, 0x1f, RZ ;  /* 0x0000001f02007819 */ /* 0x000fce00000006ff */
.L_x_228:
[----:B-1----:R1:W2:Y:S02]  /*d7c0*/  SYNCS.PHASECHK.TRANS64.TRYWAIT P0, [R5+URZ], R0 ;  /* 0x00000000050075a7 */ /* 0x0022a4000800017f */
[----:B--2---:R-:W-:Y:S05]  /*d7d0*/  @!P0 NANOSLEEP.SYNCS 0x989680 ;  /* 0x009896800000895d */ /* 0x004fea0003900000 */
[----:B------:R-:W2:Y:S02]  /*d7e0*/  @!P0 SYNCS.PHASECHK.TRANS64 P0, [R5+URZ], R0 ;  /* 0x00000000050085a7 */ /* 0x000ea4000800007f */
[----:B--2---:R-:W-:Y:S05]  /*d7f0*/  @!P0 BRA `(.L_x_228) ;  /* 0xfffffffc00f08947 */ /* 0x004fea000383ffff */
.L_x_225:
[----:B------:R-:W-:Y:S05]  /*d800*/  BSYNC B0 ;  /* 0x0000000000007941 */ /* 0x000fea0003800000 */
.L_x_224:
[----:B------:R-:W-:Y:S05]  /*d810*/  EXIT ;  /* 0x000000000000794d */ /* 0x000fea0003800000 */
.L_x_17:
[----:B---3--:R3:W4:Y:S02]  /*d820*/  SYNCS.PHASECHK.TRANS64.TRYWAIT P1, [R3+URZ], R0 ;  /* 0x00000000030075a7 */ /* 0x008724000802017f */
[----:B----4-:R-:W-:Y:S05]  /*d830*/  @!P1 NANOSLEEP.SYNCS 0x989680 ;  /* 0x009896800000995d */ /* 0x010fea0003900000 */
[----:B------:R-:W4:Y:S02]  /*d840*/  @!P1 SYNCS.PHASECHK.TRANS64 P1, [R3+URZ], R0 ;  /* 0x00000000030095a7 */ /* 0x000f24000802007f */
[----:B----4-:R-:W-:Y:S05]  /*d850*/  @!P1 BRA `(.L_x_17) ;  /* 0xfffffffc00f09947 */ /* 0x010fea000383ffff */
[----:B------:R-:W-:Y:S05]  /*d860*/  BRA `(.L_x_16) ;  /* 0xffffff3800587947 */ /* 0x000fea000383ffff */
.L_x_22:
[----:B-1----:R-:W-:-:S04]  /*d870*/  IMAD.U32 R4, RZ, RZ, UR9 ;  /* 0x00000009ff047e24 */ /* 0x002fc8000f8e00ff */
[----:B------:R1:W2:Y:S03]  /*d880*/  SYNCS.PHASECHK.TRANS64.TRYWAIT P1, [R4+URZ], R3 ;  /* 0x00000003040075a7 */ /* 0x0002a6000802017f */
[----:B--2---:R-:W-:Y:S05]  /*d890*/  @!P1 NANOSLEEP.SYNCS 0x989680 ;  /* 0x009896800000995d */ /* 0x004fea0003900000 */
[----:B------:R-:W2:Y:S02]  /*d8a0*/  @!P1 SYNCS.PHASECHK.TRANS64 P1, [R4+URZ], R3 ;  /* 0x00000003040095a7 */ /* 0x000ea4000802007f */
[----:B--2---:R-:W-:Y:S05]  /*d8b0*/  @!P1 BRA `(.L_x_22) ;  /* 0xfffffffc00ec9947 */ /* 0x004fea000383ffff */
[----:B------:R-:W-:Y:S05]  /*d8c0*/  BRA `(.L_x_21) ;  /* 0xffffff5c00e87947 */ /* 0x000fea000383ffff */
.L_x_211:
[----:B------:R-:W-:Y:S01]  /*d8d0*/  BSSY B1, `(.L_x_229) ;  /* 0x0000006000017945 */ /* 0x000fe20003800000 */
[----:B------:R-:W-:-:S07]  /*d8e0*/  IMAD.MOV.U32 R15, RZ, RZ, -0x1 ;  /* 0xffffffffff0f7424 */ /* 0x000fce00078e00ff */
[----:B------:R-:W-:Y:S05]  /*d8f0*/  WARPSYNC.COLLECTIVE R15, `(.L_x_230) ;  /* 0x000000000f0c7348 */ /* 0x000fea0003c00000 */
[----:B------:R-:W-:Y:S02]  /*d900*/  ELECT P6, UR62, PT ;  /* 0x00000000003e782f */ /* 0x000fe400038c0000 */
[----:B------:R-:W-:Y:S01]  /*d910*/  MOV R14, UR62 ;  /* 0x0000003e000e7c02 */ /* 0x000fe20008000f00 */
[----:B------:R-:W-:Y:S10]  /*d920*/  ENDCOLLECTIVE ;  /* 0x000000000000791b */ /* 0x000ff40003800000 */
.L_x_230:
[----:B------:R-:W-:Y:S05]  /*d930*/  BSYNC B1 ;  /* 0x0000000000017941 */ /* 0x000fea0003800000 */
.L_x_229:
[----:B------:R-:W-:Y:S05]  /*d940*/  BRA `(.L_x_231) ;  /* 0xfffffff0005c7947 */ /* 0x000fea000383ffff */
.L_x_214:
[----:B0-----:R0:W1:Y:S02]  /*d950*/  SYNCS.PHASECHK.TRANS64.TRYWAIT P1, [R12+URZ+0x10], R7 ;  /* 0x000010070c0075a7 */ /* 0x001064000802017f */
[----:B-1----:R-:W-:Y:S05]  /*d960*/  @!P1 NANOSLEEP.SYNCS 0x989680 ;  /* 0x009896800000995d */ /* 0x002fea0003900000 */
[----:B------:R-:W1:Y:S02]  /*d970*/  @!P1 SYNCS.PHASECHK.TRANS64 P1, [R12+URZ+0x10], R7 ;  /* 0x000010070c0095a7 */ /* 0x000e64000802007f */
[----:B-1----:R-:W-:Y:S05]  /*d980*/  @!P1 BRA `(.L_x_214) ;  /* 0xfffffffc00f09947 */ /* 0x002fea000383ffff */
[----:B------:R-:W-:Y:S05]  /*d990*/  BRA `(.L_x_232) ;  /* 0xfffffff000907947 */ /* 0x000fea000383ffff */
.L_x_223:
[----:B------:R-:W-:Y:S01]  /*d9a0*/  BSSY B0, `(.L_x_233) ;  /* 0x0000006000007945 */ /* 0x000fe20003800000 */
[----:B------:R-:W-:-:S07]  /*d9b0*/  IMAD.MOV.U32 R15, RZ, RZ, -0x1 ;  /* 0xffffffffff0f7424 */ /* 0x000fce00078e00ff */
[----:B------:R-:W-:Y:S05]  /*d9c0*/  WARPSYNC.COLLECTIVE R15, `(.L_x_234) ;  /* 0x000000000f0c7348 */ /* 0x000fea0003c00000 */
[----:B------:R-:W-:Y:S02]  /*d9d0*/  ELECT P6, UR62, PT ;  /* 0x00000000003e782f */ /* 0x000fe400038c0000 */
[----:B------:R-:W-:Y:S01]  /*d9e0*/  MOV R14, UR62 ;  /* 0x0000003e000e7c02 */ /* 0x000fe20008000f00 */
[----:B------:R-:W-:Y:S10]  /*d9f0*/  ENDCOLLECTIVE ;  /* 0x000000000000791b */ /* 0x000ff40003800000 */
.L_x_234:
[----:B------:R-:W-:Y:S05]  /*da00*/  BSYNC B0 ;  /* 0x0000000000007941 */ /* 0x000fea0003800000 */
.L_x_233:
[----:B------:R-:W-:Y:S05]  /*da10*/  BRA `(.L_x_235) ;  /* 0xfffffffc00147947 */ /* 0x000fea000383ffff */
.L_x_227:
[----:B0-----:R0:W1:Y:S02]  /*da20*/  SYNCS.PHASECHK.TRANS64.TRYWAIT P0, [R7+URZ], R4 ;  /* 0x00000004070075a7 */ /* 0x001064000800017f */
[----:B-1----:R-:W-:Y:S05]  /*da30*/  @!P0 NANOSLEEP.SYNCS 0x989680 ;  /* 0x009896800000895d */ /* 0x002fea0003900000 */
[----:B------:R-:W1:Y:S02]  /*da40*/  @!P0 SYNCS.PHASECHK.TRANS64 P0, [R7+URZ], R4 ;  /* 0x00000004070085a7 */ /* 0x000e64000800007f */
[----:B-1----:R-:W-:Y:S05]  /*da50*/  @!P0 BRA `(.L_x_227) ;  /* 0xfffffffc00f08947 */ /* 0x002fea000383ffff */
[----:B------:R-:W-:Y:S05]  /*da60*/  BRA `(.L_x_236) ;  /* 0xfffffffc004c7947 */ /* 0x000fea000383ffff */
.L_x_237:
[----:B------:R-:W-:-:S00]  /*da70*/  BRA `(.L_x_237) ;  /* 0xfffffffc00fc7947 */ /* 0x000fc0000383ffff */
[----:B------:R-:W-:-:S00]  /*da80*/  NOP ;  /* 0x0000000000007918 */ /* 0x000fc00000000000 */
[----:B------:R-:W-:-:S00]  /*da90*/  NOP ;  /* 0x0000000000007918 */ /* 0x000fc00000000000 */
[----:B------:R-:W-:-:S00]  /*daa0*/  NOP ;  /* 0x0000000000007918 */ /* 0x000fc00000000000 */
[----:B------:R-:W-:-:S00]  /*dab0*/  NOP ;  /* 0x0000000000007918 */ /* 0x000fc00000000000 */
[----:B------:R-:W-:-:S00]  /*dac0*/  NOP ;  /* 0x0000000000007918 */ /* 0x000fc00000000000 */
[----:B------:R-:W-:-:S00]  /*dad0*/  NOP ;  /* 0x0000000000007918 */ /* 0x000fc00000000000 */
[----:B------:R-:W-:-:S00]  /*dae0*/  NOP ;  /* 0x0000000000007918 */ /* 0x000fc00000000000 */
[----:B------:R-:W-:-:S00]  /*daf0*/  NOP ;  /* 0x0000000000007918 */ /* 0x000fc00000000000 */
.L_x_238:


//--------------------- .nv.global.init           --------------------------
	.section	.nv.global.init,"aw",@progbits
.nv.global.init:
	.type		$str$22,@object
	.size		$str$22,($str$23 - $str$22)
$str$22:
        /*0000*/ 	.byte	0x6b, 0x5f, 0x74, 0x69, 0x6c, 0x65, 0x5f, 0x63, 0x6f, 0x75, 0x6e, 0x74, 0x20, 0x3e, 0x3d, 0x20
        /*0010*/ 	.byte	0x31, 0x00
	.type		$str$23,@object
	.size		$str$23,(__unnamed_1 - $str$23)
$str$23:
        /*0012*/ 	.byte	0x2f, 0x74, 0x6d, 0x70, 0x2f, 0x63, 0x75, 0x74, 0x6c, 0x61, 0x73, 0x73, 0x5f, 0x73, 0x77, 0x65
        /*0022*/ 	.byte	0x65, 0x70, 0x5f, 0x73, 0x72, 0x63, 0x2f, 0x69, 0x6e, 0x63, 0x6c, 0x75, 0x64, 0x65, 0x2f, 0x63
        /*0032*/ 	.byte	0x75, 0x74, 0x6c, 0x61, 0x73, 0x73, 0x2f, 0x67, 0x65, 0x6d, 0x6d, 0x2f, 0x63, 0x6f, 0x6c, 0x6c
        /*0042*/ 	.byte	0x65, 0x63, 0x74, 0x69, 0x76, 0x65, 0x2f, 0x73, 0x6d, 0x39, 0x30, 0x5f, 0x6d, 0x6d, 0x61, 0x5f
        /*0052*/ 	.byte	0x74, 0x6d, 0x61, 0x5f, 0x67, 0x6d, 0x6d, 0x61, 0x5f, 0x73, 0x73, 0x5f, 0x77, 0x61, 0x72, 0x70
        /*0062*/ 	.byte	0x73, 0x70, 0x65, 0x63, 0x69, 0x61, 0x6c, 0x69, 0x7a, 0x65, 0x64, 0x2e, 0x68, 0x70, 0x70, 0x00
	.type		__unnamed_1,@object
	.size		__unnamed_1,(.L_0 - __unnamed_1)
__unnamed_1:
        /*0072*/ 	.byte	0x76, 0x6f, 0x69, 0x64, 0x20, 0x63, 0x75, 0x74, 0x6c, 0x61, 0x73, 0x73, 0x3a, 0x3a, 0x67, 0x65
        /* <DEDUP_REMOVED lines=179> */
        /*0bb2*/ 	.byte	0x3a, 0x69, 0x64, 0x65, 0x6e, 0x74, 0x69, 0x74, 0x79, 0x5d, 0x00
.L_0:


//--------------------- .nv.shared._ZN7cutlass13device_kernelINS_4gemm6kernel13GemmUniversalIN4cute5tupleIJiiiiEEENS1_10collective13CollectiveMmaINS1_34MainloopSm90TmaGmmaWarpSpecializedILi2ENS5_IJNS4_1CILi1EEESB_SB_EEENS1_35KernelTmaWarpSpecializedCooperativeEEENS5_IJNSA_ILi128EEENSA_ILi176EEESF_EEENS_6half_tENS5_IJlSB_lEEESI_SJ_NS4_8TiledMMAINS4_8MMA_AtomIJNS4_4SM904GMMA25MMA_64x16x16_F32F16F16_SSILNSN_5MajorE0ELSP_0ELNSN_7ScaleInE1ELSQ_1EEEEEENS4_6LayoutINS5_IJNSA_ILi2EEESB_SB_EEENS5_IJSB_NSA_ILi0EEESW_EEEEENS5_IJNS4_10UnderscoreESZ_SZ_EEEEENS4_13SM90_TMA_LOADENS4_14ComposedLayoutINS4_7SwizzleILi3ELi4ELi3EEENS4_18smem_ptr_flag_bitsILi16EEENST_INS5_IJNSA_ILi8EEENSA_ILi64EEEEEENS5_IJS19_SB_EEEEEEEvNS4_8identityES12_S1D_vS1E_EENS_8epilogue10collective6detail29Sm90TmaWarpSpecializedAdapterINS1H_15DefaultEpilogueISI_SJ_SJ_NS1G_6thread17LinearCombinationISI_Li1EffLNS1L_9ScaleType4KindE0ELNS_15FloatRoundStyleE2ESI_EENS1_15EpilogueDefaultEEEEEvvEEEEvNT_6ParamsE --------------------------
	.section	.nv.shared._ZN7cutlass13device_kernelINS_4gemm6kernel13GemmUniversalIN4cute5tupleIJiiiiEEENS1_10collective13CollectiveMmaINS1_34MainloopSm90TmaGmmaWarpSpecializedILi2ENS5_IJNS4_1CILi1EEESB_SB_EEENS1_35KernelTmaWarpSpecializedCooperativeEEENS5_IJNSA_ILi128EEENSA_ILi176EEESF_EEENS_6half_tENS5_IJlSB_lEEESI_SJ_NS4_8TiledMMAINS4_8MMA_AtomIJNS4_4SM904GMMA25MMA_64x16x16_F32F16F16_SSILNSN_5MajorE0ELSP_0ELNSN_7ScaleInE1ELSQ_1EEEEEENS4_6LayoutINS5_IJNSA_ILi2EEESB_SB_EEENS5_IJSB_NSA_ILi0EEESW_EEEEENS5_IJNS4_10UnderscoreESZ_SZ_EEEEENS4_13SM90_TMA_LOADENS4_14ComposedLayoutINS4_7SwizzleILi3ELi4ELi3EEENS4_18smem_ptr_flag_bitsILi16EEENST_INS5_IJNSA_ILi8EEENSA_ILi64EEEEEENS5_IJS19_SB_EEEEEEEvNS4_8identityES12_S1D_vS1E_EENS_8epilogue10collective6detail29Sm90TmaWarpSpecializedAdapterINS1H_15DefaultEpilogueISI_SJ_SJ_NS1G_6thread17LinearCombinationISI_Li1EffLNS1L_9ScaleType4KindE0ELNS_15FloatRoundStyleE2ESI_EENS1_15EpilogueDefaultEEEEEvvEEEEvNT_6ParamsE,"aw",@nobits
	.sectionflags	@""
	.align	16
	.zero		1024


//--------------------- .nv.shared.reserved.0     --------------------------
	.section	.nv.shared.reserved.0,"aw",@nobits
	.weak		__nv_reservedSMEM_offset_0_alias
	.size		__nv_reservedSMEM_offset_0_alias, 0, 0
	.other		__nv_reservedSMEM_offset_0_alias,@"STO_CUDA_RESERVED_SHARED STV_DEFAULT"
__nv_reservedSMEM_offset_0_alias:
	.zero		0


//--------------------- .nv.global                --------------------------
	.section	.nv.global,"aw",@nobits
.nv.global:
	.type		_ZN39_INTERNAL_00c6a510_4_k_cu_8829a690_41674cute1_E,@object
	.size		_ZN39_INTERNAL_00c6a510_4_k_cu_8829a690_41674cute1_E,(_ZN39_INTERNAL_00c6a510_4_k_cu_8829a690_41674cuda3std3__45__cpo6cbeginE - _ZN39_INTERNAL_00c6a510_4_k_cu_8829a690_41674cute1_E)
_ZN39_INTERNAL_00c6a510_4_k_cu_8829a690_41674cute1_E:
	.zero		1
	.type		_ZN39_INTERNAL_00c6a510_4_k_cu_8829a690_41674cuda3std3__45__cpo6cbeginE,@object
	.size		_ZN39_INTERNAL_00c6a510_4_k_cu_8829a690_41674cuda3std3__45__cpo6cbeginE,(_ZN39_INTERNAL_00c6a510_4_k_cu_8829a690_41674cuda3std3__48in_placeE - _ZN39_INTERNAL_00c6a510_4_k_cu_8829a690_41674cuda3std3__45__cpo6cbeginE)
_ZN39_INTERNAL_00c6a510_4_k_cu_8829a690_41674cuda3std3__45__cpo6cbeginE:
	.zero		1
	.type		_ZN39_INTERNAL_00c6a510_4_k_cu_8829a690_41674cuda3std3__48in_placeE,@object
	.size		_ZN39_INTERNAL_00c6a510_4_k_cu_8829a690_41674cuda3std3__48in_placeE,(_ZN39_INTERNAL_00c6a510_4_k_cu_8829a690_41674cuda3std6ranges3__45__cpo9iter_moveE - _ZN39_INTERNAL_00c6a510_4_k_cu_8829a690_41674cuda3std3__48in_placeE)
_ZN39_INTERNAL_00c6a510_4_k_cu_8829a690_41674cuda3std3__48in_placeE:
	.zero		1
	.type		_ZN39_INTERNAL_00c6a510_4_k_cu_8829a690_41674cuda3std6ranges3__45__cpo9iter_moveE,@object
	.size		_ZN39_INTERNAL_00c6a510_4_k_cu_8829a690_41674cuda3std6ranges3__45__cpo9iter_moveE,(_ZN39_INTERNAL_00c6a510_4_k_cu_8829a690_41674cuda3std3__45__cpo5beginE - _ZN39_INTERNAL_00c6a510_4_k_cu_8829a690_41674cuda3std6ranges3__45__cpo9iter_moveE)
_ZN39_INTERNAL_00c6a510_4_k_cu_8829a690_41674cuda3std6ranges3__45__cpo9iter_moveE:
	.zero		1
	.type		_ZN39_INTERNAL_00c6a510_4_k_cu_8829a690_41674cuda3std3__45__cpo5beginE,@object
	.size		_ZN39_INTERNAL_00c6a510_4_k_cu_8829a690_41674cuda3std3__45__cpo5beginE,(_ZN39_INTERNAL_00c6a510_4_k_cu_8829a690_41674cuda3std3__441_GLOBAL__N__00c6a510_4_k_cu_8829a690_41676ignoreE - _ZN39_INTERNAL_00c6a510_4_k_cu_8829a690_41674cuda3std3__45__cpo5beginE)
_ZN39_INTERNAL_00c6a510_4_k_cu_8829a690_41674cuda3std3__45__cpo5beginE:
	.zero		1
	.type		_ZN39_INTERNAL_00c6a510_4_k_cu_8829a690_41674cuda3std3__441_GLOBAL__N__00c6a510_4_k_cu_8829a690_41676ignoreE,@object
	.size		_ZN39_INTERNAL_00c6a510_4_k_cu_8829a690_41674cuda3std3__441_GLOBAL__N__00c6a510_4_k_cu_8829a690_41676ignoreE,(_ZN39_INTERNAL_00c6a510_4_k_cu_8829a690_41674cute7productE - _ZN39_INTERNAL_00c6a510_4_k_cu_8829a690_41674cuda3std3__441_GLOBAL__N__00c6a510_4_k_cu_8829a690_41676ignoreE)
_ZN39_INTERNAL_00c6a510_4_k_cu_8829a690_41674cuda3std3__441_GLOBAL__N__00c6a510_4_k_cu_8829a690_41676ignoreE:
	.zero		1
	.type		_ZN39_INTERNAL_00c6a510_4_k_cu_8829a690_41674cute7productE,@object
	.size		_ZN39_INTERNAL_00c6a510_4_k_cu_8829a690_41674cute7productE,(_ZN39_INTERNAL_00c6a510_4_k_cu_8829a690_41674cuda3std3__45__cpo3endE - _ZN39_INTERNAL_00c6a510_4_k_cu_8829a690_41674cute7productE)
_ZN39_INTERNAL_00c6a510_4_k_cu_8829a690_41674cute7productE:
	.zero		1
	.type		_ZN39_INTERNAL_00c6a510_4_k_cu_8829a690_41674cuda3std3__45__cpo3endE,@object
	.size		_ZN39_INTERNAL_00c6a510_4_k_cu_8829a690_41674cuda3std3__45__cpo3endE,(_ZN39_INTERNAL_00c6a510_4_k_cu_8829a690_41674cuda3std3__419piecewise_constructE - _ZN39_INTERNAL_00c6a510_4_k_cu_8829a690_41674cuda3std3__45__cpo3endE)
_ZN39_INTERNAL_00c6a510_4_k_cu_8829a690_41674cuda3std3__45__cpo3endE:
	.zero		1
	.type		_ZN39_INTERNAL_00c6a510_4_k_cu_8829a690_41674cuda3std3__419piecewise_constructE,@object
	.size		_ZN39_INTERNAL_00c6a510_4_k_cu_8829a690_41674cuda3std3__419piecewise_constructE,(_ZN39_INTERNAL_00c6a510_4_k_cu_8829a690_41674cuda3std3__45__cpo4cendE - _ZN39_INTERNAL_00c6a510_4_k_cu_8829a690_41674cuda3std3__419piecewise_constructE)
_ZN39_INTERNAL_00c6a510_4_k_cu_8829a690_41674cuda3std3__419piecewise_constructE:
	.zero		1
	.type		_ZN39_INTERNAL_00c6a510_4_k_cu_8829a690_41674cuda3std3__45__cpo4cendE,@object
	.size		_ZN39_INTERNAL_00c6a510_4_k_cu_8829a690_41674cuda3std3__45__cpo4cendE,(_ZN39_INTERNAL_00c6a510_4_k_cu_8829a690_41674cuda3std6ranges3__45__cpo4swapE - _ZN39_INTERNAL_00c6a510_4_k_cu_8829a690_41674cuda3std3__45__cpo4cendE)
_ZN39_INTERNAL_00c6a510_4_k_cu_8829a690_41674cuda3std3__45__cpo4cendE:
	.zero		1
	.type		_ZN39_INTERNAL_00c6a510_4_k_cu_8829a690_41674cuda3std6ranges3__45__cpo4swapE,@object
	.size		_ZN39_INTERNAL_00c6a510_4_k_cu_8829a690_41674cuda3std6ranges3__45__cpo4swapE,(.L_8 - _ZN39_INTERNAL_00c6a510_4_k_cu_8829a690_41674cuda3std6ranges3__45__cpo4swapE)
_ZN39_INTERNAL_00c6a510_4_k_cu_8829a690_41674cuda3std6ranges3__45__cpo4swapE:
	.zero		1
.L_8:


//--------------------- .nv.constant0._ZN7cutlass13device_kernelINS_4gemm6kernel13GemmUniversalIN4cute5tupleIJiiiiEEENS1_10collective13CollectiveMmaINS1_34MainloopSm90TmaGmmaWarpSpecializedILi2ENS5_IJNS4_1CILi1EEESB_SB_EEENS1_35KernelTmaWarpSpecializedCooperativeEEENS5_IJNSA_ILi128EEENSA_ILi176EEESF_EEENS_6half_tENS5_IJlSB_lEEESI_SJ_NS4_8TiledMMAINS4_8MMA_AtomIJNS4_4SM904GMMA25MMA_64x16x16_F32F16F16_SSILNSN_5MajorE0ELSP_0ELNSN_7ScaleInE1ELSQ_1EEEEEENS4_6LayoutINS5_IJNSA_ILi2EEESB_SB_EEENS5_IJSB_NSA_ILi0EEESW_EEEEENS5_IJNS4_10UnderscoreESZ_SZ_EEEEENS4_13SM90_TMA_LOADENS4_14ComposedLayoutINS4_7SwizzleILi3ELi4ELi3EEENS4_18smem_ptr_flag_bitsILi16EEENST_INS5_IJNSA_ILi8EEENSA_ILi64EEEEEENS5_IJS19_SB_EEEEEEEvNS4_8identityES12_S1D_vS1E_EENS_8epilogue10collective6detail29Sm90TmaWarpSpecializedAdapterINS1H_15DefaultEpilogueISI_SJ_SJ_NS1G_6thread17LinearCombinationISI_Li1EffLNS1L_9ScaleType4KindE0ELNS_15FloatRoundStyleE2ESI_EENS1_15EpilogueDefaultEEEEEvvEEEEvNT_6ParamsE --------------------------
	.section	.nv.constant0._ZN7cutlass13device_kernelINS_4gemm6kernel13GemmUniversalIN4cute5tupleIJiiiiEEENS1_10collective13CollectiveMmaINS1_34MainloopSm90TmaGmmaWarpSpecializedILi2ENS5_IJNS4_1CILi1EEESB_SB_EEENS1_35KernelTmaWarpSpecializedCooperativeEEENS5_IJNSA_ILi128EEENSA_ILi176EEESF_EEENS_6half_tENS5_IJlSB_lEEESI_SJ_NS4_8TiledMMAINS4_8MMA_AtomIJNS4_4SM904GMMA25MMA_64x16x16_F32F16F16_SSILNSN_5MajorE0ELSP_0ELNSN_7ScaleInE1ELSQ_1EEEEEENS4_6LayoutINS5_IJNSA_ILi2EEESB_SB_EEENS5_IJSB_NSA_ILi0EEESW_EEEEENS5_IJNS4_10UnderscoreESZ_SZ_EEEEENS4_13SM90_TMA_LOADENS4_14ComposedLayoutINS4_7SwizzleILi3ELi4ELi3EEENS4_18smem_ptr_flag_bitsILi16EEENST_INS5_IJNSA_ILi8EEENSA_ILi64EEEEEENS5_IJS19_SB_EEEEEEEvNS4_8identityES12_S1D_vS1E_EENS_8epilogue10collective6detail29Sm90TmaWarpSpecializedAdapterINS1H_15DefaultEpilogueISI_SJ_SJ_NS1G_6thread17LinearCombinationISI_Li1EffLNS1L_9ScaleType4KindE0ELNS_15FloatRoundStyleE2ESI_EENS1_15EpilogueDefaultEEEEEvvEEEEvNT_6ParamsE,"a",@progbits
	.sectionflags	@""
	.align	4
.nv.constant0._ZN7cutlass13device_kernelINS_4gemm6kernel13GemmUniversalIN4cute5tupleIJiiiiEEENS1_10collective13CollectiveMmaINS1_34MainloopSm90TmaGmmaWarpSpecializedILi2ENS5_IJNS4_1CILi1EEESB_SB_EEENS1_35KernelTmaWarpSpecializedCooperativeEEENS5_IJNSA_ILi128EEENSA_ILi176EEESF_EEENS_6half_tENS5_IJlSB_lEEESI_SJ_NS4_8TiledMMAINS4_8MMA_AtomIJNS4_4SM904GMMA25MMA_64x16x16_F32F16F16_SSILNSN_5MajorE0ELSP_0ELNSN_7ScaleInE1ELSQ_1EEEEEENS4_6LayoutINS5_IJNSA_ILi2EEESB_SB_EEENS5_IJSB_NSA_ILi0EEESW_EEEEENS5_IJNS4_10UnderscoreESZ_SZ_EEEEENS4_13SM90_TMA_LOADENS4_14ComposedLayoutINS4_7SwizzleILi3ELi4ELi3EEENS4_18smem_ptr_flag_bitsILi16EEENST_INS5_IJNSA_ILi8EEENSA_ILi64EEEEEENS5_IJS19_SB_EEEEEEEvNS4_8identityES12_S1D_vS1E_EENS_8epilogue10collective6detail29Sm90TmaWarpSpecializedAdapterINS1H_15DefaultEpilogueISI_SJ_SJ_NS1G_6thread17LinearCombinationISI_Li1EffLNS1L_9ScaleType4KindE0ELNS_15FloatRoundStyleE2ESI_EENS1_15EpilogueDefaultEEEEEvvEEEEvNT_6ParamsE:
	.zero		1664


//--------------------- SYMBOLS --------------------------

	.type		.nv.reservedSmem.offset0,@object
	.size		.nv.reservedSmem.offset0,0x4
	.type		__assertfail,@function
